	.target	sm_90a

	.elftype	@"ET_EXEC"


//--------------------- .note.nv.tkinfo           --------------------------
	.section	.note.nv.tkinfo,"",@"SHT_NOTE"
	.sectionflags	@"SHF_NOTE_NV_TKINFO"
	.tkinfo
        /*0018*/ 	.word	0x00000002
        /*0030*/ 	.string	""
        /*0030*/ 	.string	"ptxas"
        /*0030*/ 	.string	"Cuda compilation tools, release 13.0, V13.0.88"
        /*0030*/ 	.string	"Build cuda_13.0.r13.0/compiler.36424714_0"
        /*0030*/ 	.string	"-arch sm_90a -m 64 "



//--------------------- .note.nv.cuinfo           --------------------------
	.section	.note.nv.cuinfo,"",@"SHT_NOTE"
	.sectionflags	@"SHF_NOTE_NV_CUINFO"
        /*0018*/ 	.short	0x0002
        /*001a*/ 	.short	0x005a
        /*001c*/ 	.short	0x0082
	.zero		2


//--------------------- .nv.info                  --------------------------
	.section	.nv.info,"",@"SHT_CUDA_INFO"
	.align	4


	//----- nvinfo : EIATTR_REGCOUNT
	.align		4
        /*0000*/ 	.byte	0x04, 0x2f
        /*0002*/ 	.short	(.L_12 - .L_11)
	.align		4
.L_11:
        /*0004*/ 	.word	index@(_ZN7cutlass13device_kernelINS_4gemm6kernel13GemmUniversalIN4cute5tupleIJiiiiEEENS1_10collective13CollectiveMmaINS1_37MainloopSm90TmaGmmaWarpSpecializedFP8ILi11ENS5_IJNS4_1CILi1EEESB_SB_EEENS1_32KernelTmaWarpSpecializedPingpongEEENS5_IJNSA_ILi64EEENSA_ILi256EEESF_EEENS_12float_e5m2_tENS5_IJlSB_lEEESI_SJ_NS4_8TiledMMAINS4_8MMA_AtomIJNS4_4SM904GMMA31MMA_64x256x32_F32E5M2E5M2_SS_TNILNSN_7ScaleInE1ELSP_1EEEEEENS4_6LayoutISC_NS5_IJNSA_ILi0EEEST_ST_EEEEENS5_IJNS4_10UnderscoreESW_SW_EEEEENS4_13SM90_TMA_LOADENS4_14ComposedLayoutINS4_7SwizzleILi2ELi4ELi3EEENS4_18smem_ptr_flag_bitsILi8EEENSS_INS5_IJNSA_ILi8EEESF_EEENS5_IJSF_SB_EEEEEEEvNS4_8identityESZ_S19_vS1A_EENS_8epilogue10collective6detail29Sm90TmaWarpSpecializedAdapterINS1D_15DefaultEpilogueISI_SJ_SJ_NS1C_6thread17LinearCombinationISI_Li1EffLNS1H_9ScaleType4KindE0ELNS_15FloatRoundStyleE2ESI_EENS1_15EpilogueDefaultEEEEEvvEEEEvNT_6ParamsE)
        /*0008*/ 	.word	0x000000a8


	//----- nvinfo : EIATTR_FRAME_SIZE
	.align		4
.L_12:
        /*000c*/ 	.byte	0x04, 0x11
        /*000e*/ 	.short	(.L_14 - .L_13)
	.align		4
.L_13:
        /*0010*/ 	.word	index@(_ZN7cutlass13device_kernelINS_4gemm6kernel13GemmUniversalIN4cute5tupleIJiiiiEEENS1_10collective13CollectiveMmaINS1_37MainloopSm90TmaGmmaWarpSpecializedFP8ILi11ENS5_IJNS4_1CILi1EEESB_SB_EEENS1_32KernelTmaWarpSpecializedPingpongEEENS5_IJNSA_ILi64EEENSA_ILi256EEESF_EEENS_12float_e5m2_tENS5_IJlSB_lEEESI_SJ_NS4_8TiledMMAINS4_8MMA_AtomIJNS4_4SM904GMMA31MMA_64x256x32_F32E5M2E5M2_SS_TNILNSN_7ScaleInE1ELSP_1EEEEEENS4_6LayoutISC_NS5_IJNSA_ILi0EEEST_ST_EEEEENS5_IJNS4_10UnderscoreESW_SW_EEEEENS4_13SM90_TMA_LOADENS4_14ComposedLayoutINS4_7SwizzleILi2ELi4ELi3EEENS4_18smem_ptr_flag_bitsILi8EEENSS_INS5_IJNSA_ILi8EEESF_EEENS5_IJSF_SB_EEEEEEEvNS4_8identityESZ_S19_vS1A_EENS_8epilogue10collective6detail29Sm90TmaWarpSpecializedAdapterINS1D_15DefaultEpilogueISI_SJ_SJ_NS1C_6thread17LinearCombinationISI_Li1EffLNS1H_9ScaleType4KindE0ELNS_15FloatRoundStyleE2ESI_EENS1_15EpilogueDefaultEEEEEvvEEEEvNT_6ParamsE)
        /*0014*/ 	.word	0x00000110


	//----- nvinfo : EIATTR_MIN_STACK_SIZE
	.align		4
.L_14:
        /*0018*/ 	.byte	0x04, 0x12
        /*001a*/ 	.short	(.L_16 - .L_15)
	.align		4
.L_15:
        /*001c*/ 	.word	index@(_ZN7cutlass13device_kernelINS_4gemm6kernel13GemmUniversalIN4cute5tupleIJiiiiEEENS1_10collective13CollectiveMmaINS1_37MainloopSm90TmaGmmaWarpSpecializedFP8ILi11ENS5_IJNS4_1CILi1EEESB_SB_EEENS1_32KernelTmaWarpSpecializedPingpongEEENS5_IJNSA_ILi64EEENSA_ILi256EEESF_EEENS_12float_e5m2_tENS5_IJlSB_lEEESI_SJ_NS4_8TiledMMAINS4_8MMA_AtomIJNS4_4SM904GMMA31MMA_64x256x32_F32E5M2E5M2_SS_TNILNSN_7ScaleInE1ELSP_1EEEEEENS4_6LayoutISC_NS5_IJNSA_ILi0EEEST_ST_EEEEENS5_IJNS4_10UnderscoreESW_SW_EEEEENS4_13SM90_TMA_LOADENS4_14ComposedLayoutINS4_7SwizzleILi2ELi4ELi3EEENS4_18smem_ptr_flag_bitsILi8EEENSS_INS5_IJNSA_ILi8EEESF_EEENS5_IJSF_SB_EEEEEEEvNS4_8identityESZ_S19_vS1A_EENS_8epilogue10collective6detail29Sm90TmaWarpSpecializedAdapterINS1D_15DefaultEpilogueISI_SJ_SJ_NS1C_6thread17LinearCombinationISI_Li1EffLNS1H_9ScaleType4KindE0ELNS_15FloatRoundStyleE2ESI_EENS1_15EpilogueDefaultEEEEEvvEEEEvNT_6ParamsE)
        /*0020*/ 	.word	0x00000110
.L_16:


//--------------------- .nv.compat                --------------------------
	.section	.nv.compat,"",@"SHT_CUDA_COMPAT_INFO"
	.align	4
        /*0000*/ 	.byte	0x02, 0x09, 0x01, 0x00, 0x02, 0x02, 0x04, 0x00, 0x02, 0x05, 0x05, 0x00, 0x03, 0x07, 0x01, 0x01
        /*0010*/ 	.byte	0x02, 0x03, 0x01, 0x00, 0x02, 0x06, 0x01, 0x00, 0x04, 0x0b, 0x08, 0x00, 0x00, 0x00, 0x00, 0x00
        /*0020*/ 	.byte	0x00, 0x00, 0x00, 0x00


//--------------------- .nv.info._ZN7cutlass13device_kernelINS_4gemm6kernel13GemmUniversalIN4cute5tupleIJiiiiEEENS1_10collective13CollectiveMmaINS1_37MainloopSm90TmaGmmaWarpSpecializedFP8ILi11ENS5_IJNS4_1CILi1EEESB_SB_EEENS1_32KernelTmaWarpSpecializedPingpongEEENS5_IJNSA_ILi64EEENSA_ILi256EEESF_EEENS_12float_e5m2_tENS5_IJlSB_lEEESI_SJ_NS4_8TiledMMAINS4_8MMA_AtomIJNS4_4SM904GMMA31MMA_64x256x32_F32E5M2E5M2_SS_TNILNSN_7ScaleInE1ELSP_1EEEEEENS4_6LayoutISC_NS5_IJNSA_ILi0EEEST_ST_EEEEENS5_IJNS4_10UnderscoreESW_SW_EEEEENS4_13SM90_TMA_LOADENS4_14ComposedLayoutINS4_7SwizzleILi2ELi4ELi3EEENS4_18smem_ptr_flag_bitsILi8EEENSS_INS5_IJNSA_ILi8EEESF_EEENS5_IJSF_SB_EEEEEEEvNS4_8identityESZ_S19_vS1A_EENS_8epilogue10collective6detail29Sm90TmaWarpSpecializedAdapterINS1D_15DefaultEpilogueISI_SJ_SJ_NS1C_6thread17LinearCombinationISI_Li1EffLNS1H_9ScaleType4KindE0ELNS_15FloatRoundStyleE2ESI_EENS1_15EpilogueDefaultEEEEEvvEEEEvNT_6ParamsE --------------------------
	.section	.nv.info._ZN7cutlass13device_kernelINS_4gemm6kernel13GemmUniversalIN4cute5tupleIJiiiiEEENS1_10collective13CollectiveMmaINS1_37MainloopSm90TmaGmmaWarpSpecializedFP8ILi11ENS5_IJNS4_1CILi1EEESB_SB_EEENS1_32KernelTmaWarpSpecializedPingpongEEENS5_IJNSA_ILi64EEENSA_ILi256EEESF_EEENS_12float_e5m2_tENS5_IJlSB_lEEESI_SJ_NS4_8TiledMMAINS4_8MMA_AtomIJNS4_4SM904GMMA31MMA_64x256x32_F32E5M2E5M2_SS_TNILNSN_7ScaleInE1ELSP_1EEEEEENS4_6LayoutISC_NS5_IJNSA_ILi0EEEST_ST_EEEEENS5_IJNS4_10UnderscoreESW_SW_EEEEENS4_13SM90_TMA_LOADENS4_14ComposedLayoutINS4_7SwizzleILi2ELi4ELi3EEENS4_18smem_ptr_flag_bitsILi8EEENSS_INS5_IJNSA_ILi8EEESF_EEENS5_IJSF_SB_EEEEEEEvNS4_8identityESZ_S19_vS1A_EENS_8epilogue10collective6detail29Sm90TmaWarpSpecializedAdapterINS1D_15DefaultEpilogueISI_SJ_SJ_NS1C_6thread17LinearCombinationISI_Li1EffLNS1H_9ScaleType4KindE0ELNS_15FloatRoundStyleE2ESI_EENS1_15EpilogueDefaultEEEEEvvEEEEvNT_6ParamsE,"",@"SHT_CUDA_INFO"
	.sectionflags	@""
	.align	4


	//----- nvinfo : EIATTR_CUDA_API_VERSION
	.align		4
        /*0000*/ 	.byte	0x04, 0x37
        /*0002*/ 	.short	(.L_18 - .L_17)
.L_17:
        /*0004*/ 	.word	0x00000082


	//----- nvinfo : EIATTR_KPARAM_INFO
	.align		4
.L_18:
        /*0008*/ 	.byte	0x04, 0x17
        /*000a*/ 	.short	(.L_20 - .L_19)
.L_19:
        /*000c*/ 	.word	0x00000000
        /*0010*/ 	.short	0x0000
        /*0012*/ 	.short	0x0070
        /*0014*/ 	.byte	0x00, 0xf0, 0x01, 0x10


	//----- nvinfo : EIATTR_SPARSE_MMA_MASK
	.align		4
.L_20:
        /*0018*/ 	.byte	0x03, 0x50
        /*001a*/ 	.short	0x0000


	//----- nvinfo : EIATTR_MAXREG_COUNT
	.align		4
        /*001c*/ 	.byte	0x03, 0x1b
        /*001e*/ 	.short	0x00a8


	//----- nvinfo : EIATTR_NUM_BARRIERS
	.align		4
        /*0020*/ 	.byte	0x02, 0x4c
        /*0022*/ 	.byte	0x01
	.zero		1


	//----- nvinfo : EIATTR_ANNOTATIONS
	.align		4
        /*0024*/ 	.byte	0x04, 0x55
        /*0026*/ 	.short	(.L_22 - .L_21)


	//   ....[0]....
.L_21:
        /*0028*/ 	.word	0x00000001
        /*002c*/ 	.byte	0x60, 0x0c, 0x00, 0x00, 0x01, 0x00, 0x00, 0x00, 0x90, 0x0c, 0x00, 0x00, 0x01, 0x00, 0x00, 0x00
        /* <DEDUP_REMOVED lines=206> */
        /*0d1c*/ 	.byte	0x30, 0x04, 0x01, 0x00


	//----- nvinfo : EIATTR_MERCURY_ISA_VERSION
	.align		4
.L_22:
        /*0d20*/ 	.byte	0x03, 0x5f
        /*0d22*/ 	.short	0x0101


	//----- nvinfo : EIATTR_INT_WARP_WIDE_INSTR_OFFSETS
	.align		4
        /*0d24*/ 	.byte	0x04, 0x31
        /*0d26*/ 	.short	(.L_24 - .L_23)


	//   ....[0]....
.L_23:
        /*0d28*/ 	.word	0x000005c0


	//   ....[1]....
        /*0d2c*/ 	.word	0x000005d0


	//   ....[2]....
        /*0d30*/ 	.word	0x00000640


	//   ....[3]....
        /*0d34*/ 	.word	0x00000650


	//   ....[4]....
        /*0d38*/ 	.word	0x00000660


	//   ....[5]....
        /*0d3c*/ 	.word	0x00000680


	//   ....[6]....
        /*0d40*/ 	.word	0x000006e0


	//   ....[7]....
        /*0d44*/ 	.word	0x00000700


	//----- nvinfo : EIATTR_COOP_GROUP_MASK_REGIDS
	.align		4
.L_24:
        /*0d48*/ 	.byte	0x04, 0x29
        /*0d4a*/ 	.short	(.L_26 - .L_25)


	//   ....[0]....
.L_25:
        /*0d4c*/ 	.word	0xffffffff


	//   ....[1]....
        /*0d50*/ 	.word	0xffffffff


	//   ....[2]....
        /*0d54*/ 	.word	0xffffffff


	//   ....[3]....
        /*0d58*/ 	.word	0xffffffff


	//   ....[4]....
        /*0d5c*/ 	.word	0xffffffff


	//   ....[5]....
        /*0d60*/ 	.word	0xffffffff


	//----- nvinfo : EIATTR_COOP_GROUP_INSTR_OFFSETS
	.align		4
.L_26:
        /*0d64*/ 	.byte	0x04, 0x28
        /*0d66*/ 	.short	(.L_28 - .L_27)


	//   ....[0]....
.L_27:
        /*0d68*/ 	.word	0x00000060


	//   ....[1]....
        /*0d6c*/ 	.word	0x00000090


	//   ....[2]....
        /*0d70*/ 	.word	0x00000190


	//   ....[3]....
        /*0d74*/ 	.word	0x000004b0


	//   ....[4]....
        /*0d78*/ 	.word	0x000004f0


	//   ....[5]....
        /*0d7c*/ 	.word	0x00000530


	//----- nvinfo : EIATTR_REG_RECONFIG
	.align		4
.L_28:
        /*0d80*/ 	.byte	0x01, 0x54
	.zero		2


	//----- nvinfo : EIATTR_MBARRIER_INSTR_OFFSETS
	.align		4
        /*0d84*/ 	.byte	0x04, 0x39
        /*0d86*/ 	.short	(.L_30 - .L_29)


	//   ....[0]....
.L_29:
        /*0d88*/ 	.word	0x00000330
        /*0d8c*/ 	.word	0x000000ff
        /*0d90*/ 	.word	0x00000000
        /*0d94*/ 	.short	0x0100
        /*0d96*/ 	.byte	0x07
	.zero		1


	//   ....[1]....
        /*0d98*/ 	.word	0x00000340
        /*0d9c*/ 	.word	0x000000ff
        /*0da0*/ 	.word	0x00000058
        /*0da4*/ 	.short	0x0100
        /*0da6*/ 	.byte	0x07
	.zero		1


	//   ....[2]....
        /*0da8*/ 	.word	0x00000350
        /*0dac*/ 	.word	0x000000ff
        /*0db0*/ 	.word	0x00000008
        /*0db4*/ 	.short	0x0100
        /*0db6*/ 	.byte	0x07
	.zero		1


	//   ....[3]....
        /*0db8*/ 	.word	0x00000360
        /*0dbc*/ 	.word	0x000000ff
        /*0dc0*/ 	.word	0x00000060
        /*0dc4*/ 	.short	0x0100
        /*0dc6*/ 	.byte	0x07
	.zero		1


	//   ....[4]....
        /*0dc8*/ 	.word	0x00000370
        /*0dcc*/ 	.word	0x000000ff
        /*0dd0*/ 	.word	0x00000010
        /*0dd4*/ 	.short	0x0100
        /*0dd6*/ 	.byte	0x07
	.zero		1


	//   ....[5]....
        /*0dd8*/ 	.word	0x00000380
        /*0ddc*/ 	.word	0x000000ff
        /*0de0*/ 	.word	0x00000068
        /*0de4*/ 	.short	0x0100
        /*0de6*/ 	.byte	0x07
	.zero		1


	//   ....[6]....
        /*0de8*/ 	.word	0x00000390
        /*0dec*/ 	.word	0x000000ff
        /*0df0*/ 	.word	0x00000018
        /*0df4*/ 	.short	0x0100
        /*0df6*/ 	.byte	0x07
	.zero		1


	//   ....[7]....
        /*0df8*/ 	.word	0x000003a0
        /*0dfc*/ 	.word	0x000000ff
        /*0e00*/ 	.word	0x00000070
        /*0e04*/ 	.short	0x0100
        /*0e06*/ 	.byte	0x07
	.zero		1


	//   ....[8]....
        /*0e08*/ 	.word	0x000003b0
        /*0e0c*/ 	.word	0x000000ff
        /*0e10*/ 	.word	0x00000020
        /*0e14*/ 	.short	0x0100
        /*0e16*/ 	.byte	0x07
	.zero		1


	//   ....[9]....
        /*0e18*/ 	.word	0x000003c0
        /*0e1c*/ 	.word	0x000000ff
        /*0e20*/ 	.word	0x00000078
        /*0e24*/ 	.short	0x0100
        /*0e26*/ 	.byte	0x07
	.zero		1


	//   ....[10]....
        /*0e28*/ 	.word	0x000003d0
        /*0e2c*/ 	.word	0x000000ff
        /*0e30*/ 	.word	0x00000028
        /*0e34*/ 	.short	0x0100
        /*0e36*/ 	.byte	0x07
	.zero		1


	//   ....[11]....
        /*0e38*/ 	.word	0x000003e0
        /*0e3c*/ 	.word	0x000000ff
        /*0e40*/ 	.word	0x00000080
        /*0e44*/ 	.short	0x0100
        /*0e46*/ 	.byte	0x07
	.zero		1


	//   ....[12]....
        /*0e48*/ 	.word	0x000003f0
        /*0e4c*/ 	.word	0x000000ff
        /*0e50*/ 	.word	0x00000030
        /*0e54*/ 	.short	0x0100
        /*0e56*/ 	.byte	0x07
	.zero		1


	//   ....[13]....
        /*0e58*/ 	.word	0x00000400
        /*0e5c*/ 	.word	0x000000ff
        /*0e60*/ 	.word	0x00000088
        /*0e64*/ 	.short	0x0100
        /*0e66*/ 	.byte	0x07
	.zero		1


	//   ....[14]....
        /*0e68*/ 	.word	0x00000410
        /*0e6c*/ 	.word	0x000000ff
        /*0e70*/ 	.word	0x00000038
        /*0e74*/ 	.short	0x0100
        /*0e76*/ 	.byte	0x07
	.zero		1


	//   ....[15]....
        /*0e78*/ 	.word	0x00000420
        /*0e7c*/ 	.word	0x000000ff
        /*0e80*/ 	.word	0x00000090
        /*0e84*/ 	.short	0x0100
        /*0e86*/ 	.byte	0x07
	.zero		1


	//   ....[16]....
        /*0e88*/ 	.word	0x00000430
        /*0e8c*/ 	.word	0x000000ff
        /*0e90*/ 	.word	0x00000040
        /*0e94*/ 	.short	0x0100
        /*0e96*/ 	.byte	0x07
	.zero		1


	//   ....[17]....
        /*0e98*/ 	.word	0x00000440
        /*0e9c*/ 	.word	0x000000ff
        /*0ea0*/ 	.word	0x00000098
        /*0ea4*/ 	.short	0x0100
        /*0ea6*/ 	.byte	0x07
	.zero		1


	//   ....[18]....
        /*0ea8*/ 	.word	0x00000450
        /*0eac*/ 	.word	0x000000ff
        /*0eb0*/ 	.word	0x00000048
        /*0eb4*/ 	.short	0x0100
        /*0eb6*/ 	.byte	0x07
	.zero		1


	//   ....[19]....
        /*0eb8*/ 	.word	0x00000460
        /*0ebc*/ 	.word	0x000000ff
        /*0ec0*/ 	.word	0x000000a0
        /*0ec4*/ 	.short	0x0100
        /*0ec6*/ 	.byte	0x07
	.zero		1


	//   ....[20]....
        /*0ec8*/ 	.word	0x00000470
        /*0ecc*/ 	.word	0x000000ff
        /*0ed0*/ 	.word	0x00000050
        /*0ed4*/ 	.short	0x0100
        /*0ed6*/ 	.byte	0x07
	.zero		1


	//   ....[21]....
        /*0ed8*/ 	.word	0x00000480
        /*0edc*/ 	.word	0x000000ff
        /*0ee0*/ 	.word	0x000000a8
        /*0ee4*/ 	.short	0x0100
        /*0ee6*/ 	.byte	0x07
	.zero		1


	//   ....[22]....
        /*0ee8*/ 	.word	0x00000720
        /*0eec*/ 	.word	0x000000ff
        /*0ef0*/ 	.word	0x000000e0
        /*0ef4*/ 	.short	0x0100
        /*0ef6*/ 	.byte	0x07
	.zero		1


	//   ....[23]....
        /*0ef8*/ 	.word	0x00000730
        /*0efc*/ 	.word	0x000000ff
        /*0f00*/ 	.word	0x000000e8
        /*0f04*/ 	.short	0x0100
        /*0f06*/ 	.byte	0x07
	.zero		1


	//   ....[24]....
        /*0f08*/ 	.word	0x00000770
        /*0f0c*/ 	.word	0x000000ff
        /*0f10*/ 	.word	0x000000c0
        /*0f14*/ 	.short	0x0100
        /*0f16*/ 	.byte	0x0a
	.zero		1


	//   ....[25]....
        /*0f18*/ 	.word	0x00000790
        /*0f1c*/ 	.word	0x000000ff
        /*0f20*/ 	.word	0x000000c8
        /*0f24*/ 	.short	0x0100
        /*0f26*/ 	.byte	0x0a
	.zero		1


	//   ....[26]....
        /*0f28*/ 	.word	0x000007a0
        /*0f2c*/ 	.word	0x000000ff
        /*0f30*/ 	.word	0x000000d0
        /*0f34*/ 	.short	0x0100
        /*0f36*/ 	.byte	0x0a
	.zero		1


	//   ....[27]....
        /*0f38*/ 	.word	0x000007b0
        /*0f3c*/ 	.word	0x000000ff
        /*0f40*/ 	.word	0x000000d8
        /*0f44*/ 	.short	0x0100
        /*0f46*/ 	.byte	0x0a
	.zero		1


	//   ....[28]....
        /*0f48*/ 	.word	0x00001690
        /*0f4c*/ 	.word	0x000000ff
        /*0f50*/ 	.word	0xfffffff8
        /*0f54*/ 	.short	0x010a
        /*0f56*/ 	.byte	0x11
	.zero		1


	//   ....[29]....
        /*0f58*/ 	.word	0x00002070
        /*0f5c*/ 	.word	0x000000ff
        /*0f60*/ 	.word	0x00000000
        /*0f64*/ 	.short	0x010a
        /*0f66*/ 	.byte	0x06
	.zero		1


	//   ....[30]....
        /*0f68*/ 	.word	0x000020b0
        /*0f6c*/ 	.word	0x000000ff
        /*0f70*/ 	.word	0x00000000
        /*0f74*/ 	.short	0x010a
        /*0f76*/ 	.byte	0x06
	.zero		1


	//   ....[31]....
        /*0f78*/ 	.word	0x00003290
        /*0f7c*/ 	.word	0x000000ff
        /*0f80*/ 	.word	0x00000000
        /*0f84*/ 	.short	0x010a
        /*0f86*/ 	.byte	0x09
	.zero		1


	//   ....[32]....
        /*0f88*/ 	.word	0x000032d0
        /*0f8c*/ 	.word	0x000000ff
        /*0f90*/ 	.word	0x00000000
        /*0f94*/ 	.short	0x010a
        /*0f96*/ 	.byte	0x09
	.zero		1


	//   ....[33]....
        /*0f98*/ 	.word	0x00004320
        /*0f9c*/ 	.word	0x000000ff
        /*0fa0*/ 	.word	0x00000000
        /*0fa4*/ 	.short	0x0101
        /*0fa6*/ 	.byte	0x08
	.zero		1


	//   ....[34]....
        /*0fa8*/ 	.word	0x000053d0
        /*0fac*/ 	.word	0x000000e3
        /*0fb0*/ 	.word	0x00000000
        /*0fb4*/ 	.short	0x0101
        /*0fb6*/ 	.byte	0x1c
	.zero		1


	//   ....[35]....
        /*0fb8*/ 	.word	0x000054f0
        /*0fbc*/ 	.word	0x000000ff
        /*0fc0*/ 	.word	0x00000000
        /*0fc4*/ 	.short	0x0101
        /*0fc6*/ 	.byte	0x08
	.zero		1


	//   ....[36]....
        /*0fc8*/ 	.word	0x000055a0
        /*0fcc*/ 	.word	0x000000ff
        /*0fd0*/ 	.word	0x00000008
        /*0fd4*/ 	.short	0x010a
        /*0fd6*/ 	.byte	0x11
	.zero		1


	//   ....[37]....
        /*0fd8*/ 	.word	0x0000e790
        /*0fdc*/ 	.word	0x00000003
        /*0fe0*/ 	.word	0x00000000
        /*0fe4*/ 	.short	0x0101
        /*0fe6*/ 	.byte	0x1c
	.zero		1


	//   ....[38]....
        /*0fe8*/ 	.word	0x0000f190
        /*0fec*/ 	.word	0x0000000b
        /*0ff0*/ 	.word	0x00000058
        /*0ff4*/ 	.short	0x010a
        /*0ff6*/ 	.byte	0x3f
	.zero		1


	//   ....[39]....
        /*0ff8*/ 	.word	0x0000f540
        /*0ffc*/ 	.word	0x00000004
        /*1000*/ 	.word	0x000000e8
        /*1004*/ 	.short	0x0101
        /*1006*/ 	.byte	0x3f
	.zero		1


	//   ....[40]....
        /*1008*/ 	.word	0x0000fd30
        /*100c*/ 	.word	0x00000007
        /*1010*/ 	.word	0x00000000
        /*1014*/ 	.short	0x010a
        /*1016*/ 	.byte	0x3f
	.zero		1


	//   ....[41]....
        /*1018*/ 	.word	0x0000fdb0
        /*101c*/ 	.word	0x00000009
        /*1020*/ 	.word	0x00000000
        /*1024*/ 	.short	0x010a
        /*1026*/ 	.byte	0x3f
	.zero		1


	//   ....[42]....
        /*1028*/ 	.word	0x0000fe40
        /*102c*/ 	.word	0x00000006
        /*1030*/ 	.word	0x00000000
        /*1034*/ 	.short	0x010a
        /*1036*/ 	.byte	0x3f
	.zero		1


	//   ....[43]....
        /*1038*/ 	.word	0x0000fed0
        /*103c*/ 	.word	0x00000009
        /*1040*/ 	.word	0x00000000
        /*1044*/ 	.short	0x010a
        /*1046*/ 	.byte	0x3f
	.zero		1


	//   ....[44]....
        /*1048*/ 	.word	0x0000ff60
        /*104c*/ 	.word	0x00000006
        /*1050*/ 	.word	0x00000000
        /*1054*/ 	.short	0x010a
        /*1056*/ 	.byte	0x3f
	.zero		1


	//   ....[45]....
        /*1058*/ 	.word	0x0000fff0
        /*105c*/ 	.word	0x00000009
        /*1060*/ 	.word	0x00000000
        /*1064*/ 	.short	0x010a
        /*1066*/ 	.byte	0x3f
	.zero		1


	//   ....[46]....
        /*1068*/ 	.word	0x00010080
        /*106c*/ 	.word	0x00000006
        /*1070*/ 	.word	0x00000000
        /*1074*/ 	.short	0x010a
        /*1076*/ 	.byte	0x3f
	.zero		1


	//   ....[47]....
        /*1078*/ 	.word	0x00010110
        /*107c*/ 	.word	0x00000009
        /*1080*/ 	.word	0x00000000
        /*1084*/ 	.short	0x010a
        /*1086*/ 	.byte	0x3f
	.zero		1


	//   ....[48]....
        /*1088*/ 	.word	0x000101a0
        /*108c*/ 	.word	0x00000006
        /*1090*/ 	.word	0x00000000
        /*1094*/ 	.short	0x010a
        /*1096*/ 	.byte	0x3f
	.zero		1


	//   ....[49]....
        /*1098*/ 	.word	0x00010230
        /*109c*/ 	.word	0x00000009
        /*10a0*/ 	.word	0x00000000
        /*10a4*/ 	.short	0x010a
        /*10a6*/ 	.byte	0x3f
	.zero		1


	//   ....[50]....
        /*10a8*/ 	.word	0x000102c0
        /*10ac*/ 	.word	0x00000003
        /*10b0*/ 	.word	0x00000000
        /*10b4*/ 	.short	0x010a
        /*10b6*/ 	.byte	0x3f
	.zero		1


	//   ....[51]....
        /*10b8*/ 	.word	0x00010330
        /*10bc*/ 	.word	0x00000003
        /*10c0*/ 	.word	0xfffffff8
        /*10c4*/ 	.short	0x010a
        /*10c6*/ 	.byte	0x3f
	.zero		1


	//   ....[52]....
        /*10c8*/ 	.word	0x00010390
        /*10cc*/ 	.word	0x00000003
        /*10d0*/ 	.word	0x00000000
        /*10d4*/ 	.short	0x010a
        /*10d6*/ 	.byte	0x3f
	.zero		1


	//   ....[53]....
        /*10d8*/ 	.word	0x00010400
        /*10dc*/ 	.word	0x00000000
        /*10e0*/ 	.word	0x00000000
        /*10e4*/ 	.short	0x010a
        /*10e6*/ 	.byte	0x3f
	.zero		1


	//   ....[54]....
        /*10e8*/ 	.word	0x00010470
        /*10ec*/ 	.word	0x00000019
        /*10f0*/ 	.word	0x00000008
        /*10f4*/ 	.short	0x010a
        /*10f6*/ 	.byte	0x3f
	.zero		1


	//   ....[55]....
        /*10f8*/ 	.word	0x00010540
        /*10fc*/ 	.word	0x0000000b
        /*1100*/ 	.word	0x00000058
        /*1104*/ 	.short	0x010a
        /*1106*/ 	.byte	0x3f
	.zero		1


	//   ....[56]....
        /*1108*/ 	.word	0x00010620
        /*110c*/ 	.word	0x00000007
        /*1110*/ 	.word	0x00000000
        /*1114*/ 	.short	0x010a
        /*1116*/ 	.byte	0x3f
	.zero		1


	//   ....[57]....
        /*1118*/ 	.word	0x00010670
        /*111c*/ 	.word	0x00000009
        /*1120*/ 	.word	0x00000000
        /*1124*/ 	.short	0x010a
        /*1126*/ 	.byte	0x3f
	.zero		1


	//   ....[58]....
        /*1128*/ 	.word	0x000106c0
        /*112c*/ 	.word	0x00000006
        /*1130*/ 	.word	0x00000000
        /*1134*/ 	.short	0x010a
        /*1136*/ 	.byte	0x3f
	.zero		1


	//   ....[59]....
        /*1138*/ 	.word	0x00010710
        /*113c*/ 	.word	0x00000009
        /*1140*/ 	.word	0x00000000
        /*1144*/ 	.short	0x010a
        /*1146*/ 	.byte	0x3f
	.zero		1


	//   ....[60]....
        /*1148*/ 	.word	0x00010760
        /*114c*/ 	.word	0x00000006
        /*1150*/ 	.word	0x00000000
        /*1154*/ 	.short	0x010a
        /*1156*/ 	.byte	0x3f
	.zero		1


	//   ....[61]....
        /*1158*/ 	.word	0x000107b0
        /*115c*/ 	.word	0x00000009
        /*1160*/ 	.word	0x00000000
        /*1164*/ 	.short	0x010a
        /*1166*/ 	.byte	0x3f
	.zero		1


	//   ....[62]....
        /*1168*/ 	.word	0x00010800
        /*116c*/ 	.word	0x00000006
        /*1170*/ 	.word	0x00000000
        /*1174*/ 	.short	0x010a
        /*1176*/ 	.byte	0x3f
	.zero		1


	//   ....[63]....
        /*1178*/ 	.word	0x00010850
        /*117c*/ 	.word	0x00000009
        /*1180*/ 	.word	0x00000000
        /*1184*/ 	.short	0x010a
        /*1186*/ 	.byte	0x3f
	.zero		1


	//   ....[64]....
        /*1188*/ 	.word	0x000108a0
        /*118c*/ 	.word	0x00000006
        /*1190*/ 	.word	0x00000000
        /*1194*/ 	.short	0x010a
        /*1196*/ 	.byte	0x3f
	.zero		1


	//   ....[65]....
        /*1198*/ 	.word	0x000108f0
        /*119c*/ 	.word	0x00000009
        /*11a0*/ 	.word	0x00000000
        /*11a4*/ 	.short	0x010a
        /*11a6*/ 	.byte	0x3f
	.zero		1


	//----- nvinfo : EIATTR_NUM_MBARRIERS
	.align		4
.L_30:
        /*11a8*/ 	.byte	0x03, 0x38
        /*11aa*/ 	.short	0x001c


	//----- nvinfo : EIATTR_EXIT_INSTR_OFFSETS
	.align		4
        /*11ac*/ 	.byte	0x04, 0x1c
        /*11ae*/ 	.short	(.L_32 - .L_31)


	//   ....[0]....
.L_31:
        /*11b0*/ 	.word	0x000013c0


	//   ....[1]....
        /*11b4*/ 	.word	0x00001420


	//   ....[2]....
        /*11b8*/ 	.word	0x0000eea0


	//   ....[3]....
        /*11bc*/ 	.word	0x0000eed0


	//   ....[4]....
        /*11c0*/ 	.word	0x00010310


	//----- nvinfo : EIATTR_MAX_THREADS
	.align		4
.L_32:
        /*11c4*/ 	.byte	0x04, 0x05
        /*11c6*/ 	.short	(.L_34 - .L_33)
.L_33:
        /*11c8*/ 	.word	0x00000180
        /*11cc*/ 	.word	0x00000001
        /*11d0*/ 	.word	0x00000001


	//----- nvinfo : EIATTR_CRS_STACK_SIZE
	.align		4
.L_34:
        /*11d4*/ 	.byte	0x04, 0x1e
        /*11d6*/ 	.short	(.L_36 - .L_35)
.L_35:
        /*11d8*/ 	.word	0x00000000


	//----- nvinfo : EIATTR_CBANK_PARAM_SIZE
	.align		4
.L_36:
        /*11dc*/ 	.byte	0x03, 0x19
        /*11de*/ 	.short	0x0470


	//----- nvinfo : EIATTR_PARAM_CBANK
	.align		4
        /*11e0*/ 	.byte	0x04, 0x0a
        /*11e2*/ 	.short	(.L_38 - .L_37)
	.align		4
.L_37:
        /*11e4*/ 	.word	index@(.nv.constant0._ZN7cutlass13device_kernelINS_4gemm6kernel13GemmUniversalIN4cute5tupleIJiiiiEEENS1_10collective13CollectiveMmaINS1_37MainloopSm90TmaGmmaWarpSpecializedFP8ILi11ENS5_IJNS4_1CILi1EEESB_SB_EEENS1_32KernelTmaWarpSpecializedPingpongEEENS5_IJNSA_ILi64EEENSA_ILi256EEESF_EEENS_12float_e5m2_tENS5_IJlSB_lEEESI_SJ_NS4_8TiledMMAINS4_8MMA_AtomIJNS4_4SM904GMMA31MMA_64x256x32_F32E5M2E5M2_SS_TNILNSN_7ScaleInE1ELSP_1EEEEEENS4_6LayoutISC_NS5_IJNSA_ILi0EEEST_ST_EEEEENS5_IJNS4_10UnderscoreESW_SW_EEEEENS4_13SM90_TMA_LOADENS4_14ComposedLayoutINS4_7SwizzleILi2ELi4ELi3EEENS4_18smem_ptr_flag_bitsILi8EEENSS_INS5_IJNSA_ILi8EEESF_EEENS5_IJSF_SB_EEEEEEEvNS4_8identityESZ_S19_vS1A_EENS_8epilogue10collective6detail29Sm90TmaWarpSpecializedAdapterINS1D_15DefaultEpilogueISI_SJ_SJ_NS1C_6thread17LinearCombinationISI_Li1EffLNS1H_9ScaleType4KindE0ELNS_15FloatRoundStyleE2ESI_EENS1_15EpilogueDefaultEEEEEvvEEEEvNT_6ParamsE)
        /*11e8*/ 	.short	0x0210
        /*11ea*/ 	.short	0x0470


	//----- nvinfo : EIATTR_SW_WAR
	.align		4
.L_38:
        /*11ec*/ 	.byte	0x04, 0x36
        /*11ee*/ 	.short	(.L_40 - .L_39)
.L_39:
        /*11f0*/ 	.word	0x00000008
.L_40:


//--------------------- .nv.callgraph             --------------------------
	.section	.nv.callgraph,"",@"SHT_CUDA_CALLGRAPH"
	.align	4
	.sectionentsize	8
	.align		4
        /*0000*/ 	.word	0x00000000
	.align		4
        /*0004*/ 	.word	0xffffffff
	.align		4
        /*0008*/ 	.word	0x00000000
	.align		4
        /*000c*/ 	.word	0xfffffffe
	.align		4
        /*0010*/ 	.word	0x00000000
	.align		4
        /*0014*/ 	.word	0xfffffffd
	.align		4
        /*0018*/ 	.word	0x00000000
	.align		4
        /*001c*/ 	.word	0xfffffffc


//--------------------- .nv.constant4             --------------------------
	.section	.nv.constant4,"a",@progbits
	.align	8
	.align		8
.nv.constant4:
        /*0000*/ 	.dword	_ZN40_INTERNAL_ab946ca7_4_k_cu_3032ff34_231344cuda3std3__45__cpo5beginE
	.align		8
        /*0008*/ 	.dword	_ZN40_INTERNAL_ab946ca7_4_k_cu_3032ff34_231344cuda3std3__45__cpo3endE
	.align		8
        /*0010*/ 	.dword	_ZN40_INTERNAL_ab946ca7_4_k_cu_3032ff34_231344cuda3std3__45__cpo6cbeginE
	.align		8
        /*0018*/ 	.dword	_ZN40_INTERNAL_ab946ca7_4_k_cu_3032ff34_231344cuda3std3__45__cpo4cendE
	.align		8
        /*0020*/ 	.dword	_ZN40_INTERNAL_ab946ca7_4_k_cu_3032ff34_231344cuda3std3__442_GLOBAL__N__ab946ca7_4_k_cu_3032ff34_231346ignoreE
	.align		8
        /*0028*/ 	.dword	_ZN40_INTERNAL_ab946ca7_4_k_cu_3032ff34_231344cuda3std3__419piecewise_constructE
	.align		8
        /*0030*/ 	.dword	_ZN40_INTERNAL_ab946ca7_4_k_cu_3032ff34_231344cuda3std3__48in_placeE
	.align		8
        /*0038*/ 	.dword	_ZN40_INTERNAL_ab946ca7_4_k_cu_3032ff34_231344cuda3std6ranges3__45__cpo4swapE
	.align		8
        /*0040*/ 	.dword	_ZN40_INTERNAL_ab946ca7_4_k_cu_3032ff34_231344cuda3std6ranges3__45__cpo9iter_moveE
	.align		8
        /*0048*/ 	.dword	_ZN40_INTERNAL_ab946ca7_4_k_cu_3032ff34_231344cute7productE
	.align		8
        /*0050*/ 	.dword	_ZN40_INTERNAL_ab946ca7_4_k_cu_3032ff34_231344cute1_E


//--------------------- .text._ZN7cutlass13device_kernelINS_4gemm6kernel13GemmUniversalIN4cute5tupleIJiiiiEEENS1_10collective13CollectiveMmaINS1_37MainloopSm90TmaGmmaWarpSpecializedFP8ILi11ENS5_IJNS4_1CILi1EEESB_SB_EEENS1_32KernelTmaWarpSpecializedPingpongEEENS5_IJNSA_ILi64EEENSA_ILi256EEESF_EEENS_12float_e5m2_tENS5_IJlSB_lEEESI_SJ_NS4_8TiledMMAINS4_8MMA_AtomIJNS4_4SM904GMMA31MMA_64x256x32_F32E5M2E5M2_SS_TNILNSN_7ScaleInE1ELSP_1EEEEEENS4_6LayoutISC_NS5_IJNSA_ILi0EEEST_ST_EEEEENS5_IJNS4_10UnderscoreESW_SW_EEEEENS4_13SM90_TMA_LOADENS4_14ComposedLayoutINS4_7SwizzleILi2ELi4ELi3EEENS4_18smem_ptr_flag_bitsILi8EEENSS_INS5_IJNSA_ILi8EEESF_EEENS5_IJSF_SB_EEEEEEEvNS4_8identityESZ_S19_vS1A_EENS_8epilogue10collective6detail29Sm90TmaWarpSpecializedAdapterINS1D_15DefaultEpilogueISI_SJ_SJ_NS1C_6thread17LinearCombinationISI_Li1EffLNS1H_9ScaleType4KindE0ELNS_15FloatRoundStyleE2ESI_EENS1_15EpilogueDefaultEEEEEvvEEEEvNT_6ParamsE --------------------------
	.section	.text._ZN7cutlass13device_kernelINS_4gemm6kernel13GemmUniversalIN4cute5tupleIJiiiiEEENS1_10collective13CollectiveMmaINS1_37MainloopSm90TmaGmmaWarpSpecializedFP8ILi11ENS5_IJNS4_1CILi1EEESB_SB_EEENS1_32KernelTmaWarpSpecializedPingpongEEENS5_IJNSA_ILi64EEENSA_ILi256EEESF_EEENS_12float_e5m2_tENS5_IJlSB_lEEESI_SJ_NS4_8TiledMMAINS4_8MMA_AtomIJNS4_4SM904GMMA31MMA_64x256x32_F32E5M2E5M2_SS_TNILNSN_7ScaleInE1ELSP_1EEEEEENS4_6LayoutISC_NS5_IJNSA_ILi0EEEST_ST_EEEEENS5_IJNS4_10UnderscoreESW_SW_EEEEENS4_13SM90_TMA_LOADENS4_14ComposedLayoutINS4_7SwizzleILi2ELi4ELi3EEENS4_18smem_ptr_flag_bitsILi8EEENSS_INS5_IJNSA_ILi8EEESF_EEENS5_IJSF_SB_EEEEEEEvNS4_8identityESZ_S19_vS1A_EENS_8epilogue10collective6detail29Sm90TmaWarpSpecializedAdapterINS1D_15DefaultEpilogueISI_SJ_SJ_NS1C_6thread17LinearCombinationISI_Li1EffLNS1H_9ScaleType4KindE0ELNS_15FloatRoundStyleE2ESI_EENS1_15EpilogueDefaultEEEEEvvEEEEvNT_6ParamsE,"ax",@progbits
	.align	128
.text._ZN7cutlass13device_kernelINS_4gemm6kernel13GemmUniversalIN4cute5tupleIJiiiiEEENS1_10collective13CollectiveMmaINS1_37MainloopSm90TmaGmmaWarpSpecializedFP8ILi11ENS5_IJNS4_1CILi1EEESB_SB_EEENS1_32KernelTmaWarpSpecializedPingpongEEENS5_IJNSA_ILi64EEENSA_ILi256EEESF_EEENS_12float_e5m2_tENS5_IJlSB_lEEESI_SJ_NS4_8TiledMMAINS4_8MMA_AtomIJNS4_4SM904GMMA31MMA_64x256x32_F32E5M2E5M2_SS_TNILNSN_7ScaleInE1ELSP_1EEEEEENS4_6LayoutISC_NS5_IJNSA_ILi0EEEST_ST_EEEEENS5_IJNS4_10UnderscoreESW_SW_EEEEENS4_13SM90_TMA_LOADENS4_14ComposedLayoutINS4_7SwizzleILi2ELi4ELi3EEENS4_18smem_ptr_flag_bitsILi8EEENSS_INS5_IJNSA_ILi8EEESF_EEENS5_IJSF_SB_EEEEEEEvNS4_8identityESZ_S19_vS1A_EENS_8epilogue10collective6detail29Sm90TmaWarpSpecializedAdapterINS1D_15DefaultEpilogueISI_SJ_SJ_NS1C_6thread17LinearCombinationISI_Li1EffLNS1H_9ScaleType4KindE0ELNS_15FloatRoundStyleE2ESI_EENS1_15EpilogueDefaultEEEEEvvEEEEvNT_6ParamsE:
        .type           _ZN7cutlass13device_kernelINS_4gemm6kernel13GemmUniversalIN4cute5tupleIJiiiiEEENS1_10collective13CollectiveMmaINS1_37MainloopSm90TmaGmmaWarpSpecializedFP8ILi11ENS5_IJNS4_1CILi1EEESB_SB_EEENS1_32KernelTmaWarpSpecializedPingpongEEENS5_IJNSA_ILi64EEENSA_ILi256EEESF_EEENS_12float_e5m2_tENS5_IJlSB_lEEESI_SJ_NS4_8TiledMMAINS4_8MMA_AtomIJNS4_4SM904GMMA31MMA_64x256x32_F32E5M2E5M2_SS_TNILNSN_7ScaleInE1ELSP_1EEEEEENS4_6LayoutISC_NS5_IJNSA_ILi0EEEST_ST_EEEEENS5_IJNS4_10UnderscoreESW_SW_EEEEENS4_13SM90_TMA_LOADENS4_14ComposedLayoutINS4_7SwizzleILi2ELi4ELi3EEENS4_18smem_ptr_flag_bitsILi8EEENSS_INS5_IJNSA_ILi8EEESF_EEENS5_IJSF_SB_EEEEEEEvNS4_8identityESZ_S19_vS1A_EENS_8epilogue10collective6detail29Sm90TmaWarpSpecializedAdapterINS1D_15DefaultEpilogueISI_SJ_SJ_NS1C_6thread17LinearCombinationISI_Li1EffLNS1H_9ScaleType4KindE0ELNS_15FloatRoundStyleE2ESI_EENS1_15EpilogueDefaultEEEEEvvEEEEvNT_6ParamsE,@function
        .size           _ZN7cutlass13device_kernelINS_4gemm6kernel13GemmUniversalIN4cute5tupleIJiiiiEEENS1_10collective13CollectiveMmaINS1_37MainloopSm90TmaGmmaWarpSpecializedFP8ILi11ENS5_IJNS4_1CILi1EEESB_SB_EEENS1_32KernelTmaWarpSpecializedPingpongEEENS5_IJNSA_ILi64EEENSA_ILi256EEESF_EEENS_12float_e5m2_tENS5_IJlSB_lEEESI_SJ_NS4_8TiledMMAINS4_8MMA_AtomIJNS4_4SM904GMMA31MMA_64x256x32_F32E5M2E5M2_SS_TNILNSN_7ScaleInE1ELSP_1EEEEEENS4_6LayoutISC_NS5_IJNSA_ILi0EEEST_ST_EEEEENS5_IJNS4_10UnderscoreESW_SW_EEEEENS4_13SM90_TMA_LOADENS4_14ComposedLayoutINS4_7SwizzleILi2ELi4ELi3EEENS4_18smem_ptr_flag_bitsILi8EEENSS_INS5_IJNSA_ILi8EEESF_EEENS5_IJSF_SB_EEEEEEEvNS4_8identityESZ_S19_vS1A_EENS_8epilogue10collective6detail29Sm90TmaWarpSpecializedAdapterINS1D_15DefaultEpilogueISI_SJ_SJ_NS1C_6thread17LinearCombinationISI_Li1EffLNS1H_9ScaleType4KindE0ELNS_15FloatRoundStyleE2ESI_EENS1_15EpilogueDefaultEEEEEvvEEEEvNT_6ParamsE,(.L_x_347 - _ZN7cutlass13device_kernelINS_4gemm6kernel13GemmUniversalIN4cute5tupleIJiiiiEEENS1_10collective13CollectiveMmaINS1_37MainloopSm90TmaGmmaWarpSpecializedFP8ILi11ENS5_IJNS4_1CILi1EEESB_SB_EEENS1_32KernelTmaWarpSpecializedPingpongEEENS5_IJNSA_ILi64EEENSA_ILi256EEESF_EEENS_12float_e5m2_tENS5_IJlSB_lEEESI_SJ_NS4_8TiledMMAINS4_8MMA_AtomIJNS4_4SM904GMMA31MMA_64x256x32_F32E5M2E5M2_SS_TNILNSN_7ScaleInE1ELSP_1EEEEEENS4_6LayoutISC_NS5_IJNSA_ILi0EEEST_ST_EEEEENS5_IJNS4_10UnderscoreESW_SW_EEEEENS4_13SM90_TMA_LOADENS4_14ComposedLayoutINS4_7SwizzleILi2ELi4ELi3EEENS4_18smem_ptr_flag_bitsILi8EEENSS_INS5_IJNSA_ILi8EEESF_EEENS5_IJSF_SB_EEEEEEEvNS4_8identityESZ_S19_vS1A_EENS_8epilogue10collective6detail29Sm90TmaWarpSpecializedAdapterINS1D_15DefaultEpilogueISI_SJ_SJ_NS1C_6thread17LinearCombinationISI_Li1EffLNS1H_9ScaleType4KindE0ELNS_15FloatRoundStyleE2ESI_EENS1_15EpilogueDefaultEEEEEvvEEEEvNT_6ParamsE)
        .other          _ZN7cutlass13device_kernelINS_4gemm6kernel13GemmUniversalIN4cute5tupleIJiiiiEEENS1_10collective13CollectiveMmaINS1_37MainloopSm90TmaGmmaWarpSpecializedFP8ILi11ENS5_IJNS4_1CILi1EEESB_SB_EEENS1_32KernelTmaWarpSpecializedPingpongEEENS5_IJNSA_ILi64EEENSA_ILi256EEESF_EEENS_12float_e5m2_tENS5_IJlSB_lEEESI_SJ_NS4_8TiledMMAINS4_8MMA_AtomIJNS4_4SM904GMMA31MMA_64x256x32_F32E5M2E5M2_SS_TNILNSN_7ScaleInE1ELSP_1EEEEEENS4_6LayoutISC_NS5_IJNSA_ILi0EEEST_ST_EEEEENS5_IJNS4_10UnderscoreESW_SW_EEEEENS4_13SM90_TMA_LOADENS4_14ComposedLayoutINS4_7SwizzleILi2ELi4ELi3EEENS4_18smem_ptr_flag_bitsILi8EEENSS_INS5_IJNSA_ILi8EEESF_EEENS5_IJSF_SB_EEEEEEEvNS4_8identityESZ_S19_vS1A_EENS_8epilogue10collective6detail29Sm90TmaWarpSpecializedAdapterINS1D_15DefaultEpilogueISI_SJ_SJ_NS1C_6thread17LinearCombinationISI_Li1EffLNS1H_9ScaleType4KindE0ELNS_15FloatRoundStyleE2ESI_EENS1_15EpilogueDefaultEEEEEvvEEEEvNT_6ParamsE,@"STO_CUDA_ENTRY STV_DEFAULT"
_ZN7cutlass13device_kernelINS_4gemm6kernel13GemmUniversalIN4cute5tupleIJiiiiEEENS1_10collective13CollectiveMmaINS1_37MainloopSm90TmaGmmaWarpSpecializedFP8ILi11ENS5_IJNS4_1CILi1EEESB_SB_EEENS1_32KernelTmaWarpSpecializedPingpongEEENS5_IJNSA_ILi64EEENSA_ILi256EEESF_EEENS_12float_e5m2_tENS5_IJlSB_lEEESI_SJ_NS4_8TiledMMAINS4_8MMA_AtomIJNS4_4SM904GMMA31MMA_64x256x32_F32E5M2E5M2_SS_TNILNSN_7ScaleInE1ELSP_1EEEEEENS4_6LayoutISC_NS5_IJNSA_ILi0EEEST_ST_EEEEENS5_IJNS4_10UnderscoreESW_SW_EEEEENS4_13SM90_TMA_LOADENS4_14ComposedLayoutINS4_7SwizzleILi2ELi4ELi3EEENS4_18smem_ptr_flag_bitsILi8EEENSS_INS5_IJNSA_ILi8EEESF_EEENS5_IJSF_SB_EEEEEEEvNS4_8identityESZ_S19_vS1A_EENS_8epilogue10collective6detail29Sm90TmaWarpSpecializedAdapterINS1D_15DefaultEpilogueISI_SJ_SJ_NS1C_6thread17LinearCombinationISI_Li1EffLNS1H_9ScaleType4KindE0ELNS_15FloatRoundStyleE2ESI_EENS1_15EpilogueDefaultEEEEEvvEEEEvNT_6ParamsE:
[----:B------:R-:W0:Y:S02]  /*0000*/  LDC R1, c[0x0][0x28] ;  /* 0x00000a00ff017b82 */ /* 0x000e240000000800 */
[----:B0-----:R-:W-:Y:S01]  /*0010*/  VIADD R1, R1, 0xfffffef0 ;  /* 0xfffffef001017836 */ /* 0x001fe20000000000 */
[----:B------:R-:W0:Y:S01]  /*0020*/  S2R R2, SR_TID.X ;  /* 0x0000000000027919 */ /* 0x000e220000002100 */
[----:B------:R-:W-:Y:S01]  /*0030*/  ELECT P0, URZ, PT ;  /* 0x00000000003f782f */ /* 0x000fe20003800000 */
[----:B------:R-:W-:Y:S01]  /*0040*/  BSSY B0, `(.L_x_0) ;  /* 0x0000014000007945 */ /* 0x000fe20003800000 */
[----:B0-----:R-:W-:-:S05]  /*0050*/  SHF.R.U32.HI R0, RZ, 0x5, R2 ;  /* 0x00000005ff007819 */ /* 0x001fca0000011602 */
[----:B------:R-:W0:Y:S02]  /*0060*/  SHFL.IDX PT, R3, R0, RZ, 0x1f ;  /* 0x00001fff00037589 */ /* 0x000e2400000e0000 */
[----:B0-----:R-:W-:Y:S02]  /*0070*/  R2UR UR6, R3 ;  /* 0x00000000030672ca */ /* 0x001fe400000e0000 */
[----:B------:R-:W-:-:S05]  /*0080*/  SHF.R.U32.HI R3, RZ, 0x7, R2 ;  /* 0x00000007ff037819 */ /* 0x000fca0000011602 */
[----:B------:R0:W1:Y:S06]  /*0090*/  SHFL.IDX PT, R4, R3, RZ, 0x1f ;  /* 0x00001fff03047589 */ /* 0x00006c00000e0000 */
[----:B------:R-:W-:Y:S02]  /*00a0*/  USHF.R.S32.HI UR4, URZ, 0x1f, UR6 ;  /* 0x0000001f3f047899 */ /* 0x000fe40008011406 */
[----:B------:R-:W-:Y:S02]  /*00b0*/  ISETP.NE.OR P0, PT, RZ, UR6, !P0 ;  /* 0x00000006ff007c0c */ /* 0x000fe4000c705670 */
[----:B------:R-:W-:-:S04]  /*00c0*/  ULEA.HI UR4, UR4, UR6, URZ, 0x2 ;  /* 0x0000000604047291 */ /* 0x000fc8000f8f103f */
[----:B------:R-:W-:-:S04]  /*00d0*/  ULOP3.LUT UR4, UR4, 0xfffffffc, URZ, 0xc0, !UPT ;  /* 0xfffffffc04047892 */ /* 0x000fc8000f8ec03f */
[----:B------:R-:W-:-:S03]  /*00e0*/  UIADD3 UR6, UR6, -UR4, URZ ;  /* 0x8000000406067290 */ /* 0x000fc6000fffe03f */
[----:B0-----:R-:W-:Y:S09]  /*00f0*/  @P0 BRA `(.L_x_1) ;  /* 0x0000000000200947 */ /* 0x001ff20003800000 */
[----:B------:R-:W-:Y:S02]  /*0100*/  ULDC.64 UR4, c[0x0][0x198] ;  /* 0x0000660000047ab9 */ /* 0x000fe40000000a00 */
[----:B------:R-:W-:Y:S02]  /*0110*/  UIADD3 UR8, UP0, UR4, 0xf0, URZ ;  /* 0x000000f004087890 */ /* 0x000fe4000ff1e03f */
[----:B------:R-:W-:Y:S02]  /*0120*/  UIADD3 UR4, UP1, UR4, 0x1f0, URZ ;  /* 0x000001f004047890 */ /* 0x000fe4000ff3e03f */
[----:B------:R-:W-:Y:S02]  /*0130*/  UIADD3.X UR9, URZ, UR5, URZ, UP0, !UPT ;  /* 0x000000053f097290 */ /* 0x000fe400087fe43f */
[----:B------:R-:W-:-:S07]  /*0140*/  UIADD3.X UR5, URZ, UR5, URZ, UP1, !UPT ;  /* 0x000000053f057290 */ /* 0x000fce0008ffe43f */
[----:B------:R0:W-:Y:S02]  /*0150*/  UTMACCTL.PF [UR8] ;  /* 0x00000000080079b9 */ /* 0x0001e40008040000 */
[----:B------:R0:W-:Y:S02]  /*0160*/  UTMACCTL.PF [UR4] ;  /* 0x00000000040079b9 */ /* 0x0001e40008040000 */
[----:B0-----:R-:W-:Y:S01]  /*0170*/  NOP ;  /* 0x0000000000007918 */ /* 0x001fe20000000000 */
.L_x_1:
[----:B------:R-:W-:Y:S05]  /*0180*/  BSYNC B0 ;  /* 0x0000000000007941 */ /* 0x000fea0003800000 */
.L_x_0:
[----:B------:R-:W0:Y:S01]  /*0190*/  SHFL.IDX PT, R5, R0, RZ, 0x1f ;  /* 0x00001fff00057589 */ /* 0x000e2200000e0000 */
[----:B-1----:R-:W-:Y:S01]  /*01a0*/  R2UR UR14, R4 ;  /* 0x00000000040e72ca */ /* 0x002fe200000e0000 */
[----:B------:R-:W-:-:S04]  /*01b0*/  UISETP.NE.AND UP0, UPT, UR6, 0x3, UPT ;  /* 0x000000030600788c */ /* 0x000fc8000bf05270 */
[----:B------:R-:W-:-:S08]  /*01c0*/  UISETP.EQ.OR UP0, UPT, UR6, URZ, !UP0 ;  /* 0x0000003f0600728c */ /* 0x000fd0000c702670 */
[----:B------:R-:W-:Y:S02]  /*01d0*/  UIADD3 UR12, UR14, -0x1, URZ ;  /* 0xffffffff0e0c7890 */ /* 0x000fe4000fffe03f */
[----:B------:R-:W-:Y:S02]  /*01e0*/  UISETP.EQ.AND UP0, UPT, UR14, URZ, UP0 ;  /* 0x0000003f0e00728c */ /* 0x000fe40008702270 */
[----:B------:R-:W-:Y:S02]  /*01f0*/  UISETP.GE.U32.AND UP1, UPT, UR12, 0x2, UPT ;  /* 0x000000020c00788c */ /* 0x000fe4000bf26070 */
[----:B------:R-:W-:Y:S01]  /*0200*/  USEL UR13, URZ, 0x1, !UP0 ;  /* 0x000000013f0d7887 */ /* 0x000fe2000c000000 */
[----:B0-----:R-:W-:-:S03]  /*0210*/  ISETP.NE.AND P0, PT, R5, RZ, PT ;  /* 0x000000ff0500720c */ /* 0x001fc60003f05270 */
[----:B------:R-:W-:-:S10]  /*0220*/  USEL UR13, UR13, 0x2, UP1 ;  /* 0x000000020d0d7887 */ /* 0x000fd40008800000 */
[----:B------:R-:W-:Y:S05]  /*0230*/  @P0 BRA `(.L_x_2) ;  /* 0x00000000009c0947 */ /* 0x000fea0003800000 */
[----:B------:R-:W-:Y:S01]  /*0240*/  ELECT P0, URZ, PT ;  /* 0x00000000003f782f */ /* 0x000fe20003800000 */
[----:B------:R-:W-:-:S12]  /*0250*/  BSSY B0, `(.L_x_2) ;  /* 0x0000025000007945 */ /* 0x000fd80003800000 */
[----:B------:R-:W-:Y:S05]  /*0260*/  @!P0 BRA `(.L_x_3) ;  /* 0x00000000008c8947 */ /* 0x000fea0003800000 */
[----:B------:R-:W0:Y:S01]  /*0270*/  S2UR UR7, SR_CgaCtaId ;  /* 0x00000000000779c3 */ /* 0x000e220000008800 */
[----:B------:R-:W-:Y:S01]  /*0280*/  UMOV UR4, 0x400 ;  /* 0x0000040000047882 */ /* 0x000fe20000000000 */
[----:B------:R-:W-:Y:S01]  /*0290*/  UMOV UR5, 0x1 ;  /* 0x0000000100057882 */ /* 0x000fe20000000000 */
[----:B------:R-:W-:Y:S02]  /*02a0*/  UMOV UR8, 0x80 ;  /* 0x0000008000087882 */ /* 0x000fe40000000000 */
[----:B------:R-:W-:-:S04]  /*02b0*/  UIADD3 UR8, -UR8, 0x100000, URZ ;  /* 0x0010000008087890 */ /* 0x000fc8000fffe13f */
[----:B------:R-:W-:Y:S02]  /*02c0*/  USHF.L.U32 UR9, UR8, 0xb, URZ ;  /* 0x0000000b08097899 */ /* 0x000fe4000800063f */
[----:B------:R-:W-:Y:S02]  /*02d0*/  USHF.L.U32 UR8, UR8, 0x1, URZ ;  /* 0x0000000108087899 */ /* 0x000fe4000800063f */
[----:B0-----:R-:W-:Y:S02]  /*02e0*/  ULEA UR7, UR7, UR4, 0x18 ;  /* 0x0000000407077291 */ /* 0x001fe4000f8ec03f */
[----:B------:R-:W-:-:S04]  /*02f0*/  UIADD3 UR4, -UR5, 0x100000, URZ ;  /* 0x0010000005047890 */ /* 0x000fc8000fffe13f */
[----:B------:R-:W-:Y:S02]  /*0300*/  USHF.L.U32 UR5, UR4, 0xb, URZ ;  /* 0x0000000b04057899 */ /* 0x000fe4000800063f */
[----:B------:R-:W-:Y:S01]  /*0310*/  USHF.L.U32 UR4, UR4, 0x1, URZ ;  /* 0x0000000104047899 */ /* 0x000fe2000800063f */
[----:B------:R-:W0:Y:S11]  /*0320*/  FENCE.VIEW.ASYNC.S ;  /* 0x00000000000073c6 */ /* 0x000e360000000000 */
[----:B0-----:R0:W1:Y:S01]  /*0330*/  SYNCS.EXCH.64 URZ, [UR7], UR4 ;  /* 0x00000004073f75b2 */ /* 0x0010620008000100 */
[----:B------:R0:W2:Y:S01]  /*0340*/  SYNCS.EXCH.64 URZ, [UR7+0x58], UR8 ;  /* 0x00005808073f75b2 */ /* 0x0000a20008000100 */
[----:B------:R0:W3:Y:S01]  /*0350*/  SYNCS.EXCH.64 URZ, [UR7+0x8], UR4 ;  /* 0x00000804073f75b2 */ /* 0x0000e20008000100 */
[----:B------:R0:W4:Y:S01]  /*0360*/  SYNCS.EXCH.64 URZ, [UR7+0x60], UR8 ;  /* 0x00006008073f75b2 */ /* 0x0001220008000100 */
[----:B------:R0:W0:Y:S01]  /*0370*/  SYNCS.EXCH.64 URZ, [UR7+0x10], UR4 ;  /* 0x00001004073f75b2 */ /* 0x0000220008000100 */
        /* <DEDUP_REMOVED lines=17> */
[----:B------:R-:W-:Y:S01]  /*0490*/  NOP ;  /* 0x0000000000007918 */ /* 0x000fe20000000000 */
.L_x_3:
[----:B0-----:R-:W-:Y:S05]  /*04a0*/  BSYNC B0 ;  /* 0x0000000000007941 */ /* 0x001fea0003800000 */
.L_x_2:
[----:B------:R-:W0:Y:S01]  /*04b0*/  SHFL.IDX PT, R5, R0, RZ, 0x1f ;  /* 0x00001fff00057589 */ /* 0x000e2200000e0000 */
[----:B------:R-:W-:Y:S01]  /*04c0*/  ELECT P0, URZ, PT ;  /* 0x00000000003f782f */ /* 0x000fe20003800000 */
[----:B------:R-:W-:Y:S01]  /*04d0*/  NOP ;  /* 0x0000000000007918 */ /* 0x000fe20000000000 */
[----:B------:R-:W-:Y:S01]  /*04e0*/  ELECT P1, URZ, PT ;  /* 0x00000000003f782f */ /* 0x000fe20003820000 */
[----:B------:R-:W5:Y:S01]  /*04f0*/  SHFL.IDX PT, R4, R0, RZ, 0x1f ;  /* 0x00001fff00047589 */ /* 0x000f6200000e0000 */
[----:B------:R-:W-:Y:S01]  /*0500*/  UMOV UR4, 0x20 ;  /* 0x0000002000047882 */ /* 0x000fe20000000000 */
[----:B------:R-:W-:Y:S01]  /*0510*/  UMOV UR9, 0x80 ;  /* 0x0000008000097882 */ /* 0x000fe20000000000 */
[----:B------:R-:W-:Y:S01]  /*0520*/  NOP ;  /* 0x0000000000007918 */ /* 0x000fe20000000000 */
[----:B------:R1:W2:Y:S01]  /*0530*/  SHFL.IDX PT, R0, R3, RZ, 0x1f ;  /* 0x00001fff03007589 */ /* 0x0002a200000e0000 */
[----:B------:R-:W-:Y:S01]  /*0540*/  ULDC.64 UR22, c[0x0][0x208] ;  /* 0x0000820000167ab9 */ /* 0x000fe20000000a00 */
[----:B-1----:R-:W-:-:S04]  /*0550*/  SHF.R.S32.HI R3, RZ, 0x1f, R2 ;  /* 0x0000001fff037819 */ /* 0x002fc80000011402 */
[----:B------:R-:W-:Y:S02]  /*0560*/  LEA.HI R3, R3, R2, RZ, 0x7 ;  /* 0x0000000203037211 */ /* 0x000fe400078f38ff */
[----:B0-----:R-:W-:Y:S02]  /*0570*/  ISETP.NE.OR P0, PT, R5, RZ, !P0 ;  /* 0x000000ff0500720c */ /* 0x001fe40004705670 */
[----:B------:R-:W-:Y:S02]  /*0580*/  LOP3.LUT R3, R3, 0xffffff80, RZ, 0xc0, !PT ;  /* 0xffffff8003037812 */ /* 0x000fe400078ec0ff */
[----:B-----5:R-:W-:-:S03]  /*0590*/  ISETP.NE.OR P1, PT, R4, RZ, !P1 ;  /* 0x000000ff0400720c */ /* 0x020fc60004f25670 */
[----:B------:R-:W-:Y:S01]  /*05a0*/  IMAD.IADD R3, R2, 0x1, -R3 ;  /* 0x0000000102037824 */ /* 0x000fe200078e0a03 */
[----:B--2---:R-:W-:-:S05]  /*05b0*/  R2UR UR17, R0 ;  /* 0x00000000001172ca */ /* 0x004fca00000e0000 */
[----:B------:R-:W-:-:S04]  /*05c0*/  VOTEU.ALL UP0, P0 ;  /* 0x00000000003f7886 */ /* 0x000fc80000000000 */
[----:B------:R-:W-:Y:S01]  /*05d0*/  VOTEU.ALL UP1, P1 ;  /* 0x00000000003f7886 */ /* 0x000fe20000820000 */
[----:B------:R-:W0:Y:S01]  /*05e0*/  @!UP0 S2UR UR8, SR_CgaCtaId ;  /* 0x00000000000889c3 */ /* 0x000e220000008800 */
[----:B------:R-:W-:Y:S01]  /*05f0*/  @!UP0 UMOV UR7, 0x400 ;  /* 0x0000040000078882 */ /* 0x000fe20000000000 */
[----:B------:R-:W-:-:S04]  /*0600*/  @!UP0 UIADD3 UR4, -UR4, 0x100000, URZ ;  /* 0x0010000004048890 */ /* 0x000fc8000fffe13f */
[----:B------:R-:W-:Y:S02]  /*0610*/  @!UP0 USHF.L.U32 UR5, UR4, 0xb, URZ ;  /* 0x0000000b04058899 */ /* 0x000fe4000800063f */
[----:B------:R-:W-:Y:S01]  /*0620*/  @!UP0 USHF.L.U32 UR4, UR4, 0x1, URZ ;  /* 0x0000000104048899 */ /* 0x000fe2000800063f */
[----:B------:R-:W-:Y:S01]  /*0630*/  @!UP1 UMOV UR10, 0x400 ;  /* 0x00000400000a9882 */ /* 0x000fe20000000000 */
[----:B------:R-:W-:Y:S01]  /*0640*/  VOTEU.ALL UP2, P1 ;  /* 0x00000000003f7886 */ /* 0x000fe20000840000 */
[----:B------:R-:W-:Y:S01]  /*0650*/  VOTEU.ALL UP3, P1 ;  /* 0x00000000003f7886 */ /* 0x000fe20000860000 */
[----:B------:R-:W-:Y:S01]  /*0660*/  VOTEU.ALL UP4, P1 ;  /* 0x00000000003f7886 */ /* 0x000fe20000880000 */
[----:B------:R-:W1:Y:S01]  /*0670*/  @!UP1 S2UR UR11, SR_CgaCtaId ;  /* 0x00000000000b99c3 */ /* 0x000e620000008800 */
[----:B------:R-:W-:Y:S01]  /*0680*/  VOTEU.ALL UP5, P1 ;  /* 0x00000000003f7886 */ /* 0x000fe200008a0000 */
[----:B------:R-:W-:Y:S01]  /*0690*/  ISETP.NE.AND P1, PT, RZ, UR14, PT ;  /* 0x0000000eff007c0c */ /* 0x000fe2000bf25270 */
[----:B0-----:R-:W-:-:S02]  /*06a0*/  @!UP0 ULEA UR7, UR8, UR7, 0x18 ;  /* 0x0000000708078291 */ /* 0x001fc4000f8ec03f */
[----:B------:R-:W-:-:S04]  /*06b0*/  @!UP1 UIADD3 UR8, -UR9, 0x100000, URZ ;  /* 0x0010000009089890 */ /* 0x000fc8000fffe13f */
[----:B------:R-:W-:Y:S02]  /*06c0*/  @!UP1 USHF.L.U32 UR9, UR8, 0xb, URZ ;  /* 0x0000000b08099899 */ /* 0x000fe4000800063f */
[----:B------:R-:W-:Y:S01]  /*06d0*/  @!UP1 USHF.L.U32 UR8, UR8, 0x1, URZ ;  /* 0x0000000108089899 */ /* 0x000fe2000800063f */
[----:B------:R-:W-:Y:S01]  /*06e0*/  VOTEU.ALL UP0, P0 ;  /* 0x00000000003f7886 */ /* 0x000fe20000000000 */
[----:B-1----:R-:W-:Y:S01]  /*06f0*/  @!UP1 ULEA UR10, UR11, UR10, 0x18 ;  /* 0x0000000a0b0a9291 */ /* 0x002fe2000f8ec03f */
[----:B------:R-:W-:Y:S01]  /*0700*/  VOTEU.ALL UP1, P0 ;  /* 0x00000000003f7886 */ /* 0x000fe20000020000 */
[----:B------:R-:W0:Y:S02]  /*0710*/  FENCE.VIEW.ASYNC.S ;  /* 0x00000000000073c6 */ /* 0x000e240000000000 */
[----:B0-----:R-:W3:Y:S02]  /*0720*/  @!UP0 SYNCS.EXCH.64 URZ, [UR7+0xe0], UR4 ;  /* 0x0000e004073f85b2 */ /* 0x001ee40008000100 */
[----:B------:R0:W3:Y:S01]  /*0730*/  @!UP1 SYNCS.EXCH.64 URZ, [UR7+0xe8], UR4 ;  /* 0x0000e804073f95b2 */ /* 0x0000e20008000100 */
[----:B------:R-:W-:Y:S01]  /*0740*/  NOP ;  /* 0x0000000000007918 */ /* 0x000fe20000000000 */
[----:B0-----:R-:W-:-:S02]  /*0750*/  ULDC.64 UR4, c[0x0][0x598] ;  /* 0x0001660000047ab9 */ /* 0x001fc40000000a00 */
[----:B------:R-:W-:Y:S02]  /*0760*/  ISETP.NE.U32.AND P0, PT, RZ, UR4, PT ;  /* 0x00000004ff007c0c */ /* 0x000fe4000bf05070 */
[----:B------:R0:W3:Y:S02]  /*0770*/  @!UP2 SYNCS.EXCH.64 URZ, [UR10+0xc0], UR8 ;  /* 0x0000c0080a3fa5b2 */ /* 0x0000e40008000100 */
[----:B------:R-:W-:Y:S01]  /*0780*/  ISETP.NE.AND.EX P0, PT, RZ, UR5, PT, P0 ;  /* 0x00000005ff007c0c */ /* 0x000fe2000bf05300 */
[----:B------:R0:W3:Y:S01]  /*0790*/  @!UP3 SYNCS.EXCH.64 URZ, [UR10+0xc8], UR8 ;  /* 0x0000c8080a3fb5b2 */ /* 0x0000e20008000100 */
[----:B------:R0:W3:Y:S01]  /*07a0*/  @!UP4 SYNCS.EXCH.64 URZ, [UR10+0xd0], UR8 ;  /* 0x0000d0080a3fc5b2 */ /* 0x0000e20008000100 */
[----:B------:R0:W3:Y:S01]  /*07b0*/  @!UP5 SYNCS.EXCH.64 URZ, [UR10+0xd8], UR8 ;  /* 0x0000d8080a3fd5b2 */ /* 0x0000e20008000100 */
[----:B------:R-:W-:Y:S01]  /*07c0*/  NOP ;  /* 0x0000000000007918 */ /* 0x000fe20000000000 */
[----:B---34-:R-:W-:Y:S08]  /*07d0*/  BAR.SYNC.DEFER_BLOCKING 0x0 ;  /* 0x0000000000007b1d */ /* 0x018ff00000010000 */
[----:B0-----:R-:W-:Y:S05]  /*07e0*/  @!P0 BRA `(.L_x_4) ;  /* 0x0000000000208947 */ /* 0x001fea0003800000 */
[----:B------:R-:W0:Y:S02]  /*07f0*/  LDC.64 R4, c[0x0][0x598] ;  /* 0x00016600ff047b82 */ /* 0x000e240000000a00 */
[----:B0-----:R-:W2:Y:S02]  /*0800*/  LDG.E.64 R4, desc[UR22][R4.64] ;  /* 0x0000001604047981 */ /* 0x001ea4000c1e1b00 */
[----:B--2---:R-:W-:-:S04]  /*0810*/  ISETP.NE.U32.AND P0, PT, R4, RZ, PT ;  /* 0x000000ff0400720c */ /* 0x004fc80003f05070 */
[----:B------:R-:W-:-:S13]  /*0820*/  ISETP.NE.AND.EX P0, PT, R5, RZ, PT, P0 ;  /* 0x000000ff0500720c */ /* 0x000fda0003f05300 */
[----:B------:R-:W-:Y:S05]  /*0830*/  @!P0 BRA `(.L_x_4) ;  /* 0x00000000000c8947 */ /* 0x000fea0003800000 */
[----:B------:R-:W2:Y:S02]  /*0840*/  LD.E R4, desc[UR22][R4.64] ;  /* 0x0000001604047980 */ /* 0x000ea4000c101900 */
[----:B--2---:R-:W-:Y:S01]  /*0850*/  R2UR UR24, R4 ;  /* 0x00000000041872ca */ /* 0x004fe200000e0000 */
[----:B------:R-:W-:-:S14]  /*0860*/  BRA `(.L_x_5) ;  /* 0x0000000000247947 */ /* 0x000fdc0003800000 */
.L_x_4:
[----:B------:R-:W-:Y:S02]  /*0870*/  ULDC.64 UR4, c[0x0][0x588] ;  /* 0x0001620000047ab9 */ /* 0x000fe40000000a00 */
[----:B------:R-:W-:-:S04]  /*0880*/  ISETP.NE.U32.AND P0, PT, RZ, UR4, PT ;  /* 0x00000004ff007c0c */ /* 0x000fc8000bf05070 */
[----:B------:R-:W-:-:S13]  /*0890*/  ISETP.NE.AND.EX P0, PT, RZ, UR5, PT, P0 ;  /* 0x00000005ff007c0c */ /* 0x000fda000bf05300 */
[----:B------:R-:W-:Y:S05]  /*08a0*/  @!P0 BRA `(.L_x_6) ;  /* 0x0000000000108947 */ /* 0x000fea0003800000 */
[----:B------:R-:W0:Y:S02]  /*08b0*/  LDC.64 R4, c[0x0][0x588] ;  /* 0x00016200ff047b82 */ /* 0x000e240000000a00 */
[----:B0-----:R-:W2:Y:S02]  /*08c0*/  LDG.E R4, desc[UR22][R4.64] ;  /* 0x0000001604047981 */ /* 0x001ea4000c1e1900 */
[----:B--2---:R-:W-:Y:S01]  /*08d0*/  R2UR UR24, R4 ;  /* 0x00000000041872ca */ /* 0x004fe200000e0000 */
[----:B------:R-:W-:-:S14]  /*08e0*/  BRA `(.L_x_5) ;  /* 0x0000000000047947 */ /* 0x000fdc0003800000 */
.L_x_6:
[----:B------:R-:W-:-:S05]  /*08f0*/  ULDC UR24, c[0x0][0x580] ;  /* 0x0001600000187ab9 */ /* 0x000fca0000000800 */
.L_x_5:
[----:B------:R-:W-:Y:S02]  /*0900*/  ULDC.64 UR4, c[0x0][0x5a0] ;  /* 0x0001680000047ab9 */ /* 0x000fe40000000a00 */
[----:B------:R-:W-:-:S04]  /*0910*/  ISETP.NE.U32.AND P0, PT, RZ, UR4, PT ;  /* 0x00000004ff007c0c */ /* 0x000fc8000bf05070 */
[----:B------:R-:W-:-:S13]  /*0920*/  ISETP.NE.AND.EX P0, PT, RZ, UR5, PT, P0 ;  /* 0x00000005ff007c0c */ /* 0x000fda000bf05300 */
[----:B------:R-:W-:Y:S05]  /*0930*/  @!P0 BRA `(.L_x_7) ;  /* 0x0000000000208947 */ /* 0x000fea0003800000 */
        /* <DEDUP_REMOVED lines=8> */
.L_x_7:
        /* <DEDUP_REMOVED lines=8> */
.L_x_9:
[----:B------:R-:W-:-:S05]  /*0a40*/  ULDC UR25, c[0x0][0x584] ;  /* 0x0001610000197ab9 */ /* 0x000fca0000000800 */
.L_x_8:
[----:B------:R-:W0:Y:S01]  /*0a50*/  LDC R0, c[0x0][0x65c] ;  /* 0x00019700ff007b82 */ /* 0x000e220000000800 */
[----:B------:R-:W1:Y:S01]  /*0a60*/  S2R R12, SR_CTAID.Y ;  /* 0x00000000000c7919 */ /* 0x000e620000002600 */
[----:B------:R-:W-:Y:S01]  /*0a70*/  IMAD.MOV.U32 R5, RZ, RZ, RZ ;  /* 0x000000ffff057224 */ /* 0x000fe200078e00ff */
[----:B------:R-:W-:Y:S01]  /*0a80*/  UISETP.NE.AND UP0, UPT, UR14, 0x2, UPT ;  /* 0x000000020e00788c */ /* 0x000fe2000bf05270 */
[----:B------:R-:W2:Y:S01]  /*0a90*/  S2R R4, SR_CTAID.X ;  /* 0x0000000000047919 */ /* 0x000ea20000002500 */
[----:B------:R-:W-:Y:S01]  /*0aa0*/  ULDC UR7, c[0x0][0x28c] ;  /* 0x0000a30000077ab9 */ /* 0x000fe20000000800 */
[----:B------:R-:W-:Y:S01]  /*0ab0*/  UMOV UR5, URZ ;  /* 0x0000003f00057c82 */ /* 0x000fe20008000000 */
[----:B------:R-:W-:Y:S02]  /*0ac0*/  UIADD3 UR7, UR7, 0x3f, URZ ;  /* 0x0000003f07077890 */ /* 0x000fe4000fffe03f */
[----:B------:R-:W-:Y:S01]  /*0ad0*/  PLOP3.LUT P0, PT, PT, PT, UP0, 0x80, 0x0 ;  /* 0x000000000000781c */ /* 0x000fe20003f0f008 */
[----:B------:R-:W-:Y:S01]  /*0ae0*/  UMOV UR4, URZ ;  /* 0x0000003f00047c82 */ /* 0x000fe20008000000 */
[----:B------:R-:W-:Y:S01]  /*0af0*/  ULDC.64 UR18, c[0x0][0x650] ;  /* 0x0001940000127ab9 */ /* 0x000fe20000000a00 */
[----:B------:R-:W-:-:S04]  /*0b00*/  USHF.R.S32.HI UR10, URZ, 0x1f, UR7 ;  /* 0x0000001f3f0a7899 */ /* 0x000fc80008011407 */
[----:B------:R-:W-:-:S04]  /*0b10*/  ULEA.HI UR10, UR10, UR7, URZ, 0x6 ;  /* 0x000000070a0a7291 */ /* 0x000fc8000f8f303f */
[----:B------:R-:W-:Y:S01]  /*0b20*/  USHF.R.S32.HI UR14, URZ, 0x6, UR10 ;  /* 0x000000063f0e7899 */ /* 0x000fe2000801140a */
[----:B0-----:R-:W-:-:S13]  /*0b30*/  ISETP.NE.AND P2, PT, R0, 0x1, PT ;  /* 0x000000010000780c */ /* 0x001fda0003f45270 */
[----:B------:R-:W2:Y:S01]  /*0b40*/  @P2 LDC R9, c[0x0][0x10] ;  /* 0x00000400ff092b82 */ /* 0x000ea20000000800 */
[----:B-1----:R-:W-:Y:S02]  /*0b50*/  @P2 IMAD.MOV.U32 R6, RZ, RZ, R12 ;  /* 0x000000ffff062224 */ /* 0x002fe400078e000c */
[----:B------:R-:W-:-:S05]  /*0b60*/  @P2 IMAD.MOV.U32 R7, RZ, RZ, RZ ;  /* 0x000000ffff072224 */ /* 0x000fca00078e00ff */
[----:B------:R-:W0:Y:S01]  /*0b70*/  @!P2 LDC R11, c[0x0][0xc] ;  /* 0x00000300ff0bab82 */ /* 0x000e220000000800 */
[----:B------:R-:W-:Y:S01]  /*0b80*/  ULDC UR8, c[0x0][0xc] ;  /* 0x0000030000087ab9 */ /* 0x000fe20000000800 */
[----:B------:R-:W-:Y:S01]  /*0b90*/  ULDC UR9, c[0x0][0x10] ;  /* 0x0000040000097ab9 */ /* 0x000fe20000000800 */
[----:B------:R-:W-:Y:S01]  /*0ba0*/  ULDC UR7, c[0x0][0x14] ;  /* 0x0000050000077ab9 */ /* 0x000fe20000000800 */
[----:B------:R-:W-:-:S04]  /*0bb0*/  UIMAD.WIDE.U32 UR8, UR8, UR9, URZ ;  /* 0x00000009080872a5 */ /* 0x000fc8000f8e003f */
[----:B------:R-:W-:Y:S02]  /*0bc0*/  UIMAD.WIDE.U32 UR20, UR8, UR7, URZ ;  /* 0x00000007081472a5 */ /* 0x000fe4000f8e003f */
[----:B------:R-:W-:-:S04]  /*0bd0*/  UIMAD UR15, UR9, UR7, URZ ;  /* 0x00000007090f72a4 */ /* 0x000fc8000f8e023f */
[----:B------:R-:W-:Y:S01]  /*0be0*/  UIADD3 UR15, UR21, UR15, URZ ;  /* 0x0000000f150f7290 */ /* 0x000fe2000fffe03f */
[----:B--2---:R-:W-:-:S04]  /*0bf0*/  @P2 IMAD.WIDE.U32 R8, R4, R9, R6 ;  /* 0x0000000904082225 */ /* 0x004fc800078e0006 */
[----:B------:R-:W-:Y:S02]  /*0c00*/  @P2 IMAD.MOV.U32 R13, RZ, RZ, R8 ;  /* 0x000000ffff0d2224 */ /* 0x000fe400078e0008 */
[----:B0-----:R-:W-:-:S04]  /*0c10*/  @!P2 IMAD.WIDE.U32 R6, R11, R12, R4 ;  /* 0x0000000c0b06a225 */ /* 0x001fc800078e0004 */
[----:B------:R-:W-:Y:S02]  /*0c20*/  @P2 IMAD.MOV.U32 R11, RZ, RZ, RZ ;  /* 0x000000ffff0b2224 */ /* 0x000fe400078e00ff */
[----:B------:R-:W-:Y:S02]  /*0c30*/  @!P2 IMAD.MOV.U32 R13, RZ, RZ, R6 ;  /* 0x000000ffff0da224 */ /* 0x000fe400078e0006 */
[----:B------:R-:W-:Y:S02]  /*0c40*/  @P2 IMAD.IADD R10, R9, 0x1, R11 ;  /* 0x00000001090a2824 */ /* 0x000fe400078e020b */
[----:B------:R-:W-:Y:S01]  /*0c50*/  @!P2 IMAD.MOV.U32 R10, RZ, RZ, R7 ;  /* 0x000000ffff0aa224 */ /* 0x000fe200078e0007 */
[----:B------:R0:W-:Y:S01]  /*0c60*/  STL [R1+0x80], R13 ;  /* 0x0000800d01007387 */ /* 0x0001e20000100800 */
[----:B------:R-:W-:Y:S02]  /*0c70*/  IMAD.MOV.U32 R18, RZ, RZ, R13 ;  /* 0x000000ffff127224 */ /* 0x000fe400078e000d */
[----:B------:R-:W-:Y:S01]  /*0c80*/  IMAD.MOV.U32 R19, RZ, RZ, R10 ;  /* 0x000000ffff137224 */ /* 0x000fe200078e000a */
[----:B------:R0:W-:Y:S01]  /*0c90*/  STL [R1+0x7c], R10 ;  /* 0x00007c0a01007387 */ /* 0x0001e20000100800 */
[----:B------:R-:W-:Y:S05]  /*0ca0*/  @P0 BRA `(.L_x_10) ;  /* 0x0000000000280947 */ /* 0x000fea0003800000 */
[----:B------:R-:W-:Y:S01]  /*0cb0*/  IADD3 R18, P0, R18, UR20, RZ ;  /* 0x0000001412127c10 */ /* 0x000fe2000ff1e0ff */
[----:B------:R-:W-:Y:S02]  /*0cc0*/  UISETP.GE.U32.AND UP0, UPT, UR14, 0xb, UPT ;  /* 0x0000000b0e00788c */ /* 0x000fe4000bf06070 */
[----:B------:R-:W-:Y:S01]  /*0cd0*/  UIMAD.WIDE.U32 UR4, UR14, -0x45d1745d, URZ ;  /* 0xba2e8ba30e0478a5 */ /* 0x000fe2000f8e003f */
[----:B------:R-:W-:Y:S01]  /*0ce0*/  IADD3.X R19, R19, UR15, RZ, P0, !PT ;  /* 0x0000000f13137c10 */ /* 0x000fe200087fe4ff */
[----:B------:R1:W-:Y:S02]  /*0cf0*/  STL [R1+0x80], R18 ;  /* 0x0000801201007387 */ /* 0x0003e40000100800 */
[----:B------:R-:W-:Y:S02]  /*0d00*/  USHF.R.U32.HI UR5, URZ, 0x3, UR5 ;  /* 0x000000033f057899 */ /* 0x000fe40008011605 */
[----:B------:R1:W-:Y:S01]  /*0d10*/  STL [R1+0x7c], R19 ;  /* 0x00007c1301007387 */ /* 0x0003e20000100800 */
[----:B------:R-:W-:-:S02]  /*0d20*/  UMOV UR4, URZ ;  /* 0x0000003f00047c82 */ /* 0x000fc40008000000 */
[----:B------:R-:W-:Y:S02]  /*0d30*/  @UP0 ULOP3.LUT UR4, UR5, 0x1, URZ, 0xc0, !UPT ;  /* 0x0000000105040892 */ /* 0x000fe4000f8ec03f */
[----:B------:R-:W-:-:S12]  /*0d40*/  UIMAD UR5, UR5, -0xb, UR14 ;  /* 0xfffffff5050578a4 */ /* 0x000fd8000f8e020e */
.L_x_10:
[----:B------:R-:W-:Y:S01]  /*0d50*/  IMAD.MOV.U32 R8, RZ, RZ, -0x1 ;  /* 0xffffffffff087424 */ /* 0x000fe200078e00ff */
[----:B------:R-:W-:Y:S01]  /*0d60*/  ISETP.GE.U32.AND P0, PT, R18, UR18, PT ;  /* 0x0000001212007c0c */ /* 0x000fe2000bf06070 */
[----:B------:R-:W-:Y:S01]  /*0d70*/  IMAD.MOV.U32 R6, RZ, RZ, -0x1 ;  /* 0xffffffffff067424 */ /* 0x000fe200078e00ff */
[----:B------:R-:W-:Y:S01]  /*0d80*/  PRMT R0, RZ, 0x7610, R0 ;  /* 0x00007610ff007816 */ /* 0x000fe20000000000 */
[----:B------:R-:W-:Y:S01]  /*0d90*/  IMAD.MOV.U32 R7, RZ, RZ, -0x1 ;  /* 0xffffffffff077424 */ /* 0x000fe200078e00ff */
[----:B------:R2:W-:Y:S01]  /*0da0*/  STL [R1+0x84], R8 ;  /* 0x0000840801007387 */ /* 0x0005e20000100800 */
[----:B------:R-:W-:-:S03]  /*0db0*/  ISETP.GE.U32.AND.EX P0, PT, R19, UR19, PT, P0 ;  /* 0x0000001313007c0c */ /* 0x000fc6000bf06100 */
[----:B------:R2:W-:Y:S04]  /*0dc0*/  STL [R1+0x78], R6 ;  /* 0x0000780601007387 */ /* 0x0005e80000100800 */
[----:B------:R2:W-:Y:S06]  /*0dd0*/  STL [R1+0x88], R7 ;  /* 0x0000880701007387 */ /* 0x0005ec0000100800 */
[----:B------:R-:W-:Y:S05]  /*0de0*/  @P0 BRA `(.L_x_11) ;  /* 0x0000000400680947 */ /* 0x000fea0003800000 */
[----:B------:R-:W3:Y:S01]  /*0df0*/  LDC.64 R14, c[0x0][0x628] ;  /* 0x00018a00ff0e7b82 */ /* 0x000ee20000000a00 */
[----:B--2---:R-:W-:Y:S02]  /*0e00*/  IMAD.MOV.U32 R6, RZ, RZ, R18 ;  /* 0x000000ffff067224 */ /* 0x004fe400078e0012 */
[----:B------:R-:W-:-:S05]  /*0e10*/  IMAD.MOV.U32 R7, RZ, RZ, R19 ;  /* 0x000000ffff077224 */ /* 0x000fca00078e0013 */
[----:B------:R-:W2:Y:S08]  /*0e20*/  LDC R0, c[0x0][0x630] ;  /* 0x00018c00ff007b82 */ /* 0x000eb00000000800 */
[----:B------:R-:W4:Y:S01]  /*0e30*/  LDC.64 R16, c[0x0][0x620] ;  /* 0x00018800ff107b82 */ /* 0x000f220000000a00 */
[----:B---3--:R-:W-:-:S04]  /*0e40*/  ISETP.NE.U32.AND P0, PT, R14, RZ, PT ;  /* 0x000000ff0e00720c */ /* 0x008fc80003f05070 */
[----:B------:R-:W-:-:S13]  /*0e50*/  ISETP.NE.AND.EX P0, PT, R15, RZ, PT, P0 ;  /* 0x000000ff0f00720c */ /* 0x000fda0003f05300 */
[----:B--2-4-:R-:W-:Y:S05]  /*0e60*/  @!P0 BRA `(.L_x_12) ;  /* 0x0000000000288947 */ /* 0x014fea0003800000 */
[----:B------:R-:W2:Y:S02]  /*0e70*/  LDC R11, c[0x0][0x634] ;  /* 0x00018d00ff0b7b82 */ /* 0x000ea40000000800 */
[----:B--2---:R-:W-:-:S05]  /*0e80*/  IADD3 R11, P0, R18, R11, RZ ;  /* 0x0000000b120b7210 */ /* 0x004fca0007f1e0ff */
[----:B0-----:R-:W-:-:S04]  /*0e90*/  IMAD.X R13, RZ, RZ, R19, P0 ;  /* 0x000000ffff0d7224 */ /* 0x001fc800000e0613 */
[----:B------:R-:W-:-:S04]  /*0ea0*/  IMAD.WIDE.U32 R6, R13, R14, RZ ;  /* 0x0000000e0d067225 */ /* 0x000fc800078e00ff */
[----:B------:R-:W-:-:S04]  /*0eb0*/  IMAD.WIDE.U32 R8, P0, R11, R15, R6 ;  /* 0x0000000f0b087225 */ /* 0x000fc80007800006 */
[----:B------:R-:W-:-:S04]  /*0ec0*/  IMAD.WIDE.U32 R6, R11, R14, RZ ;  /* 0x0000000e0b067225 */ /* 0x000fc800078e00ff */
[----:B------:R-:W-:Y:S01]  /*0ed0*/  IMAD.X R11, RZ, RZ, RZ, P0 ;  /* 0x000000ffff0b7224 */ /* 0x000fe200000e06ff */
[----:B------:R-:W-:Y:S01]  /*0ee0*/  IADD3 RZ, P0, R7, R8, RZ ;  /* 0x0000000807ff7210 */ /* 0x000fe20007f1e0ff */
[----:B------:R-:W-:-:S04]  /*0ef0*/  IMAD.MOV.U32 R10, RZ, RZ, R9 ;  /* 0x000000ffff0a7224 */ /* 0x000fc800078e0009 */
[----:B------:R-:W-:-:S08]  /*0f00*/  IMAD.WIDE.U32.X R6, R13, R15, R10, P0 ;  /* 0x0000000f0d067225 */ /* 0x000fd000000e040a */
.L_x_12:
[-CC-:B------:R-:W-:Y:S01]  /*0f10*/  SHF.R.U64 R25, R6, R0.reuse, R7.reuse ;  /* 0x0000000006197219 */ /* 0x180fe20000001207 */
[----:B0-----:R-:W0:Y:S01]  /*0f20*/  LDC R10, c[0x0][0x618] ;  /* 0x00018600ff0a7b82 */ /* 0x001e220000000800 */
[----:B------:R-:W-:Y:S01]  /*0f30*/  SHF.R.U32.HI R5, RZ, R0, R7 ;  /* 0x00000000ff057219 */ /* 0x000fe20000011607 */
[----:B------:R-:W-:Y:S01]  /*0f40*/  IMAD.MOV.U32 R6, RZ, RZ, R18 ;  /* 0x000000ffff067224 */ /* 0x000fe200078e0012 */
[----:B------:R-:W-:Y:S01]  /*0f50*/  IADD3 R9, P0, RZ, -R25, RZ ;  /* 0x80000019ff097210 */ /* 0x000fe20007f1e0ff */
[----:B------:R-:W-:Y:S01]  /*0f60*/  IMAD.MOV.U32 R7, RZ, RZ, R19 ;  /* 0x000000ffff077224 */ /* 0x000fe200078e0013 */
[----:B------:R-:W-:Y:S01]  /*0f70*/  I2FP.F32.U32 R0, R4 ;  /* 0x0000000400007245 */ /* 0x000fe20000201000 */
[----:B------:R-:W-:Y:S02]  /*0f80*/  ULDC UR7, c[0x0][0x150] ;  /* 0x0000540000077ab9 */ /* 0x000fe40000000800 */
[----:B------:R-:W2:Y:S01]  /*0f90*/  LDC.64 R22, c[0x0][0x640] ;  /* 0x00019000ff167b82 */ /* 0x000ea20000000a00 */
[----:B------:R-:W-:-:S02]  /*0fa0*/  IMAD.X R11, RZ, RZ, ~R5, P0 ;  /* 0x000000ffff0b7224 */ /* 0x000fc400000e0e05 */
[----:B------:R-:W-:Y:S01]  /*0fb0*/  FMUL R0, R0, UR7 ;  /* 0x0000000700007c20 */ /* 0x000fe20008400000 */
[----:B------:R-:W-:Y:S01]  /*0fc0*/  IMAD.WIDE.U32 R6, R9, R16, R6 ;  /* 0x0000001009067225 */ /* 0x000fe200078e0006 */
[----:B------:R-:W-:-:S03]  /*0fd0*/  ULDC UR7, c[0x0][0x154] ;  /* 0x0000550000077ab9 */ /* 0x000fc60000000800 */
[----:B------:R-:W-:Y:S01]  /*0fe0*/  IMAD R8, R11, R16, RZ ;  /* 0x000000100b087224 */ /* 0x000fe200078e02ff */
[----:B------:R-:W3:Y:S01]  /*0ff0*/  LDC R5, c[0x0][0x144] ;  /* 0x00005100ff057b82 */ /* 0x000ee20000000800 */
[----:B------:R-:W4:Y:S02]  /*1000*/  F2I.U32.TRUNC.NTZ R0, R0 ;  /* 0x0000000000007305 */ /* 0x000f24000020f000 */
[----:B------:R-:W-:-:S04]  /*1010*/  IMAD R9, R9, R17, R8 ;  /* 0x0000001109097224 */ /* 0x000fc800078e0208 */
[----:B------:R-:W-:Y:S01]  /*1020*/  IMAD.IADD R7, R7, 0x1, R9 ;  /* 0x0000000107077824 */ /* 0x000fe200078e0209 */
[----:B------:R-:W5:Y:S01]  /*1030*/  LDC R16, c[0x0][0x608] ;  /* 0x00018200ff107b82 */ /* 0x000f620000000800 */
[----:B------:R-:W-:-:S03]  /*1040*/  IMAD.MOV.U32 R9, RZ, RZ, -0x1 ;  /* 0xffffffffff097424 */ /* 0x000fc600078e00ff */
[--C-:B0-----:R-:W-:Y:S02]  /*1050*/  SHF.R.U64 R14, R6, R10, R7.reuse ;  /* 0x0000000a060e7219 */ /* 0x101fe40000001207 */
[----:B------:R-:W-:Y:S02]  /*1060*/  I2FP.F32.U32 R6, R12 ;  /* 0x0000000c00067245 */ /* 0x000fe40000201000 */
[----:B------:R-:W0:Y:S01]  /*1070*/  LDC R20, c[0x0][0x658] ;  /* 0x00019600ff147b82 */ /* 0x000e220000000800 */
[----:B--2---:R-:W-:Y:S01]  /*1080*/  ISETP.NE.U32.AND P0, PT, R22, RZ, PT ;  /* 0x000000ff1600720c */ /* 0x004fe20003f05070 */
[----:B----4-:R-:W-:Y:S02]  /*1090*/  IMAD.MOV R8, RZ, RZ, -R0 ;  /* 0x000000ffff087224 */ /* 0x010fe400078e0a00 */
[----:B------:R-:W-:Y:S01]  /*10a0*/  FMUL R6, R6, UR7 ;  /* 0x0000000706067c20 */ /* 0x000fe20008400000 */
[----:B------:R-:W-:Y:S02]  /*10b0*/  SHF.R.U32.HI R7, RZ, R10, R7 ;  /* 0x0000000aff077219 */ /* 0x000fe40000011607 */
[----:B------:R-:W-:Y:S01]  /*10c0*/  ISETP.NE.AND.EX P0, PT, R23, RZ, PT, P0 ;  /* 0x000000ff1700720c */ /* 0x000fe20003f05300 */
[----:B------:R2:W4:Y:S01]  /*10d0*/  F2I.U32.TRUNC.NTZ R13, R6 ;  /* 0x00000006000d7305 */ /* 0x000522000020f000 */
[----:B------:R-:W2:Y:S01]  /*10e0*/  LDC R15, c[0x0][0x148] ;  /* 0x00005200ff0f7b82 */ /* 0x000ea20000000800 */
[----:B---3--:R-:W-:-:S07]  /*10f0*/  IMAD R0, R5, R8, R4 ;  /* 0x0000000805007224 */ /* 0x008fce00078e0204 */
[----:B-1----:R-:W1:Y:S01]  /*1100*/  LDC R18, c[0x0][0x600] ;  /* 0x00018000ff127b82 */ /* 0x002e620000000800 */
[-CC-:B-----5:R-:W-:Y:S02]  /*1110*/  SHF.R.U64 R26, R14, R16.reuse, R7.reuse ;  /* 0x000000100e1a7219 */ /* 0x1a0fe40000001207 */
[----:B------:R-:W-:Y:S01]  /*1120*/  SHF.R.U32.HI R5, RZ, R16, R7 ;  /* 0x00000010ff057219 */ /* 0x000fe20000011607 */
[----:B------:R-:W-:-:S04]  /*1130*/  IMAD.MOV.U32 R7, RZ, RZ, 0x1 ;  /* 0x00000001ff077424 */ /* 0x000fc800078e00ff */
[----:B------:R-:W3:Y:S01]  /*1140*/  LDC R19, c[0x0][0x648] ;  /* 0x00019200ff137b82 */ /* 0x000ee20000000800 */
[-C--:B0-----:R-:W-:Y:S02]  /*1150*/  SHF.L.U32 R4, R9, R20.reuse, RZ ;  /* 0x0000001409047219 */ /* 0x081fe400000006ff */
[--C-:B------:R-:W-:Y:S02]  /*1160*/  SHF.R.U64 R16, R26, R20, R5.reuse ;  /* 0x000000141a107219 */ /* 0x100fe40000001205 */
[----:B------:R-:W-:Y:S02]  /*1170*/  LOP3.LUT R11, RZ, R4, RZ, 0x33, !PT ;  /* 0x00000004ff0b7212 */ /* 0x000fe400078e33ff */
[-C--:B------:R-:W-:Y:S01]  /*1180*/  SHF.R.U32.HI R5, RZ, R20.reuse, R5 ;  /* 0x00000014ff057219 */ /* 0x080fe20000011605 */
[----:B------:R-:W0:Y:S01]  /*1190*/  LDC R21, c[0x0][0x638] ;  /* 0x00018e00ff157b82 */ /* 0x000e220000000800 */
[----:B------:R-:W-:Y:S01]  /*11a0*/  SHF.L.U32 R10, R7, R20, RZ ;  /* 0x00000014070a7219 */ /* 0x000fe200000006ff */
[----:B------:R-:W-:-:S06]  /*11b0*/  IMAD.MOV.U32 R4, RZ, RZ, R16 ;  /* 0x000000ffff047224 */ /* 0x000fcc00078e0010 */
[----:B------:R-:W0:Y:S01]  /*11c0*/  LDC R24, c[0x0][0x610] ;  /* 0x00018400ff187b82 */ /* 0x000e220000000800 */
[----:B--2-4-:R-:W-:Y:S05]  /*11d0*/  @!P0 BRA `(.L_x_13) ;  /* 0x0000000000288947 */ /* 0x014fea0003800000 */
[----:B------:R-:W2:Y:S02]  /*11e0*/  LDC R9, c[0x0][0x64c] ;  /* 0x00019300ff097b82 */ /* 0x000ea40000000800 */
[----:B--2---:R-:W-:-:S05]  /*11f0*/  IADD3 R9, P0, R16, R9, RZ ;  /* 0x0000000910097210 */ /* 0x004fca0007f1e0ff */
[----:B------:R-:W-:-:S04]  /*1200*/  IMAD.X R17, RZ, RZ, R5, P0 ;  /* 0x000000ffff117224 */ /* 0x000fc800000e0605 */
[----:B------:R-:W-:-:S04]  /*1210*/  IMAD.WIDE.U32 R4, R17, R22, RZ ;  /* 0x0000001611047225 */ /* 0x000fc800078e00ff */
[----:B------:R-:W-:-:S04]  /*1220*/  IMAD.WIDE.U32 R6, P0, R9, R23, R4 ;  /* 0x0000001709067225 */ /* 0x000fc80007800004 */
[----:B------:R-:W-:-:S04]  /*1230*/  IMAD.WIDE.U32 R4, R9, R22, RZ ;  /* 0x0000001609047225 */ /* 0x000fc800078e00ff */
[----:B------:R-:W-:Y:S01]  /*1240*/  IMAD.X R9, RZ, RZ, RZ, P0 ;  /* 0x000000ffff097224 */ /* 0x000fe200000e06ff */
[----:B------:R-:W-:Y:S01]  /*1250*/  IADD3 RZ, P0, R5, R6, RZ ;  /* 0x0000000605ff7210 */ /* 0x000fe20007f1e0ff */
[----:B------:R-:W-:-:S04]  /*1260*/  IMAD.MOV.U32 R8, RZ, RZ, R7 ;  /* 0x000000ffff087224 */ /* 0x000fc800078e0007 */
[----:B------:R-:W-:-:S08]  /*1270*/  IMAD.WIDE.U32.X R4, R17, R23, R8, P0 ;  /* 0x0000001711047225 */ /* 0x000fd000000e0408 */
.L_x_13:
[----:B---3--:R-:W-:Y:S01]  /*1280*/  SHF.R.U64 R4, R4, R19, R5 ;  /* 0x0000001304047219 */ /* 0x008fe20000001205 */
[----:B-1----:R-:W-:Y:S01]  /*1290*/  VIADD R5, R18, 0xffffffff ;  /* 0xffffffff12057836 */ /* 0x002fe20000000000 */
[----:B------:R-:W-:Y:S01]  /*12a0*/  LOP3.LUT R11, R26, R11, RZ, 0xc0, !PT ;  /* 0x0000000b1a0b7212 */ /* 0x000fe200078ec0ff */
[----:B------:R-:W-:Y:S02]  /*12b0*/  IMAD.MOV R13, RZ, RZ, -R13 ;  /* 0x000000ffff0d7224 */ /* 0x000fe400078e0a0d */
[----:B------:R-:W-:Y:S01]  /*12c0*/  IMAD.MOV R6, RZ, RZ, -R4 ;  /* 0x000000ffff067224 */ /* 0x000fe200078e0a04 */
[----:B------:R-:W-:Y:S01]  /*12d0*/  LOP3.LUT R14, R14, R5, RZ, 0xc0, !PT ;  /* 0x000000050e0e7212 */ /* 0x000fe200078ec0ff */
[----:B------:R-:W-:Y:S02]  /*12e0*/  @P2 IMAD R0, R15, R13, R12 ;  /* 0x0000000d0f002224 */ /* 0x000fe400078e020c */
[----:B------:R-:W-:Y:S02]  /*12f0*/  IMAD R11, R10, R4, R11 ;  /* 0x000000040a0b7224 */ /* 0x000fe400078e020b */
[----:B0-----:R-:W-:-:S02]  /*1300*/  IMAD R5, R6, R21, R16 ;  /* 0x0000001506057224 */ /* 0x001fc400078e0210 */
[----:B------:R-:W-:Y:S02]  /*1310*/  IMAD R4, R11, R24, R0 ;  /* 0x000000180b047224 */ /* 0x000fe400078e0200 */
[----:B------:R-:W-:Y:S02]  /*1320*/  IMAD R5, R5, R18, R14 ;  /* 0x0000001205057224 */ /* 0x000fe400078e020e */
[----:B------:R-:W-:-:S03]  /*1330*/  IMAD.MOV.U32 R0, RZ, RZ, 0x1 ;  /* 0x00000001ff007424 */ /* 0x000fc600078e00ff */
[----:B------:R-:W-:Y:S02]  /*1340*/  SEL R6, R5, R4, !P2 ;  /* 0x0000000405067207 */ /* 0x000fe40005000000 */
[----:B------:R-:W-:-:S03]  /*1350*/  SEL R4, R4, R5, !P2 ;  /* 0x0000000504047207 */ /* 0x000fc60005000000 */
[----:B------:R3:W-:Y:S04]  /*1360*/  STL [R1+0x88], R6 ;  /* 0x0000880601007387 */ /* 0x0007e80000100800 */
[----:B------:R3:W-:Y:S04]  /*1370*/  STL [R1+0x78], R25 ;  /* 0x0000781901007387 */ /* 0x0007e80000100800 */
[----:B------:R3:W-:Y:S02]  /*1380*/  STL [R1+0x84], R4 ;  /* 0x0000840401007387 */ /* 0x0007e40000100800 */
.L_x_11:
[----:B------:R-:W-:Y:S05]  /*1390*/  @!P1 BRA `(.L_x_14) ;  /* 0x000000d800c49947 */ /* 0x000fea0003800000 */
[----:B------:R-:W-:-:S06]  /*13a0*/  UISETP.GT.U32.AND UP0, UPT, UR12, 0x1, UPT ;  /* 0x000000010c00788c */ /* 0x000fcc000bf04070 */
[----:B------:R-:W-:-:S13]  /*13b0*/  PLOP3.LUT P0, PT, PT, PT, UP0, 0x80, 0x0 ;  /* 0x000000000000781c */ /* 0x000fda0003f0f008 */
[----:B------:R-:W-:Y:S05]  /*13c0*/  @P0 EXIT ;  /* 0x000000000000094d */ /* 0x000fea0003800000 */
.L_x_15:
[----:B------:R-:W-:-:S08]  /*13d0*/  NOP ;  /* 0x0000000000007918 */ /* 0x000fd00000000000 */
[----:B------:R-:W4:Y:S02]  /*13e0*/  USETMAXREG.TRY_ALLOC.CTAPOOL UP0, 0xe8 ;  /* 0x000000e8000079c8 */ /* 0x000f240008000600 */
[----:B----4-:R-:W-:-:S13]  /*13f0*/  PLOP3.LUT P0, PT, PT, PT, UP0, 0x80, 0x0 ;  /* 0x000000000000781c */ /* 0x010fda0003f0f008 */
[----:B------:R-:W-:Y:S05]  /*1400*/  @!P0 BRA `(.L_x_15) ;  /* 0xfffffffc00f08947 */ /* 0x000fea000383ffff */
[----:B------:R-:W-:-:S13]  /*1410*/  LOP3.LUT P0, RZ, R0, 0xff, RZ, 0xc0, !PT ;  /* 0x000000ff00ff7812 */ /* 0x000fda000780c0ff */
[----:B------:R-:W-:Y:S05]  /*1420*/  @!P0 EXIT ;  /* 0x000000000000894d */ /* 0x000fea0003800000 */
[----:B------:R-:W4:Y:S01]  /*1430*/  S2UR UR6, SR_CgaCtaId ;  /* 0x00000000000679c3 */ /* 0x000f220000008800 */
[----:B------:R-:W-:Y:S01]  /*1440*/  SHF.R.S32.HI R0, RZ, 0x1f, R3 ;  /* 0x0000001fff007819 */ /* 0x000fe20000011403 */
[----:B------:R-:W-:Y:S01]  /*1450*/  UIADD3 UR7, UR17, -0x1, URZ ;  /* 0xffffffff11077890 */ /* 0x000fe2000fffe03f */
[----:B------:R-:W-:Y:S02]  /*1460*/  UMOV UR12, 0x400 ;  /* 0x00000400000c7882 */ /* 0x000fe40000000000 */
[CC--:B------:R-:W-:Y:S01]  /*1470*/  LEA.HI R2, R0.reuse, R3.reuse, RZ, 0x2 ;  /* 0x0000000300027211 */ /* 0x0c0fe200078f10ff */
[----:B------:R-:W-:Y:S01]  /*1480*/  UISETP.LT.AND UP0, UPT, UR14, 0x1, UPT ;  /* 0x000000010e00788c */ /* 0x000fe2000bf01270 */
[----:B------:R-:W-:Y:S01]  /*1490*/  LEA.HI R0, R0, R3, RZ, 0x5 ;  /* 0x0000000300007211 */ /* 0x000fe200078f28ff */
[----:B------:R-:W-:Y:S01]  /*14a0*/  ULOP3.LUT UR26, UR13, 0x1, URZ, 0xfc, !UPT ;  /* 0x000000010d1a7892 */ /* 0x000fe2000f8efc3f */
[--C-:B---3--:R-:W-:Y:S01]  /*14b0*/  SHF.R.S32.HI R4, RZ, 0x2, R2.reuse ;  /* 0x00000002ff047819 */ /* 0x108fe20000011402 */
[----:B------:R-:W-:Y:S01]  /*14c0*/  USEL UR16, UR14, 0x1, UP0 ;  /* 0x000000010e107887 */ /* 0x000fe20008000000 */
[----:B------:R-:W-:Y:S01]  /*14d0*/  SHF.R.S32.HI R5, RZ, 0x1f, R2 ;  /* 0x0000001fff057819 */ /* 0x000fe20000011402 */
[----:B------:R-:W-:-:S02]  /*14e0*/  UISETP.NE.AND UP0, UPT, UR7, URZ, UPT ;  /* 0x0000003f0700728c */ /* 0x000fc4000bf05270 */
[----:B------:R-:W-:Y:S01]  /*14f0*/  USHF.L.U32 UR27, UR14, 0x1, URZ ;  /* 0x000000010e1b7899 */ /* 0x000fe2000800063f */
[----:B------:R-:W-:Y:S01]  /*1500*/  LEA.HI R5, R5, R4, RZ, 0x3 ;  /* 0x0000000405057211 */ /* 0x000fe200078f18ff */
[----:B------:R-:W-:Y:S02]  /*1510*/  UIADD3 UR16, -UR16, UR14, URZ ;  /* 0x0000000e10107290 */ /* 0x000fe4000fffe13f */
[----:B------:R-:W-:Y:S01]  /*1520*/  USEL UR29, URZ, 0x1, UP0 ;  /* 0x000000013f1d7887 */ /* 0x000fe20008000000 */
[----:B------:R-:W-:Y:S01]  /*1530*/  LOP3.LUT R5, R5, 0xfffffff8, RZ, 0xc0, !PT ;  /* 0xfffffff805057812 */ /* 0x000fe200078ec0ff */
[----:B----4-:R-:W-:-:S04]  /*1540*/  ULEA UR12, UR6, UR12, 0x18 ;  /* 0x0000000c060c7291 */ /* 0x010fc8000f8ec03f */
[----:B------:R-:W-:Y:S01]  /*1550*/  IMAD.IADD R2, R4, 0x1, -R5 ;  /* 0x0000000104027824 */ /* 0x000fe200078e0a05 */
[----:B------:R-:W-:Y:S01]  /*1560*/  USHF.L.U32 UR6, UR7, 0x3, URZ ;  /* 0x0000000307067899 */ /* 0x000fe2000800063f */
[----:B------:R-:W-:Y:S01]  /*1570*/  SHF.R.S32.HI R5, RZ, 0x5, R0 ;  /* 0x00000005ff057819 */ /* 0x000fe20000011400 */
[----:B------:R-:W-:Y:S02]  /*1580*/  UIADD3 UR28, UR12, 0xc0, URZ ;  /* 0x000000c00c1c7890 */ /* 0x000fe4000fffe03f */
[----:B------:R-:W-:Y:S01]  /*1590*/  ULOP3.LUT UR6, UR6, 0x8, URZ, 0xc0, !UPT ;  /* 0x0000000806067892 */ /* 0x000fe2000f8ec03f */
[--C-:B------:R-:W-:Y:S01]  /*15a0*/  SHF.R.S32.HI R3, RZ, 0x1f, R2.reuse ;  /* 0x0000001fff037819 */ /* 0x100fe20000011402 */
[C-C-:B------:R-:W-:Y:S01]  /*15b0*/  IMAD R0, R5.reuse, -0x10, -R2.reuse ;  /* 0xfffffff005007824 */ /* 0x140fe200078e0a02 */
[----:B------:R-:W-:Y:S02]  /*15c0*/  ULEA UR17, UR17, UR28, 0x3 ;  /* 0x0000001c11117291 */ /* 0x000fe4000f8e183f */
[----:B------:R-:W-:Y:S01]  /*15d0*/  ULOP3.LUT UR30, UR6, 0x8, URZ, 0x3c, !UPT ;  /* 0x00000008061e7892 */ /* 0x000fe2000f8e3c3f */
[----:B------:R-:W-:Y:S01]  /*15e0*/  IMAD.WIDE R2, R5, 0x10, R2 ;  /* 0x0000001005027825 */ /* 0x000fe200078e0202 */
[----:B------:R-:W-:-:S03]  /*15f0*/  ULOP3.LUT UR18, UR6, 0x18, URZ, 0x3c, !UPT ;  /* 0x0000001806127892 */ /* 0x000fc6000f8e3c3f */
[----:B------:R-:W-:Y:S02]  /*1600*/  ULDC UR6, c[0x0][0x284] ;  /* 0x0000a10000067ab9 */ /* 0x000fe40000000800 */
[----:B------:R-:W-:-:S05]  /*1610*/  VIADD R0, R0, UR6 ;  /* 0x0000000600007c36 */ /* 0x000fca0008000000 */
[----:B------:R3:W-:Y:S04]  /*1620*/  STL [R1+0x8c], R0 ;  /* 0x00008c0001007387 */ /* 0x0007e80000100800 */
[----:B------:R3:W-:Y:S02]  /*1630*/  STL.64 [R1+0x90], R2 ;  /* 0x0000900201007387 */ /* 0x0007e40000100a00 */
.L_x_298:
[----:B---3--:R-:W-:Y:S01]  /*1640*/  IMAD.U32 R0, RZ, RZ, UR29 ;  /* 0x0000001dff007e24 */ /* 0x008fe2000f8e00ff */
[----:B0-2---:R-:W3:Y:S01]  /*1650*/  LDC R2, c[0x0][0x28c] ;  /* 0x0000a300ff027b82 */ /* 0x005ee20000000800 */
[----:B------:R-:W-:Y:S01]  /*1660*/  UMOV UR6, URZ ;  /* 0x0000003f00067c82 */ /* 0x000fe20008000000 */
[----:B------:R-:W-:Y:S02]  /*1670*/  UMOV UR19, UR5 ;  /* 0x0000000500137c82 */ /* 0x000fe40008000000 */
[----:B------:R-:W-:-:S04]  /*1680*/  SHF.L.U32 R0, R0, 0x1f, RZ ;  /* 0x0000001f00007819 */ /* 0x000fc800000006ff */
[----:B----4-:R-:W4:Y:S01]  /*1690*/  SYNCS.PHASECHK.TRANS64.TRYWAIT P0, [UR17+-0x8], R0 ;  /* 0xfffff800ff0075a7 */ /* 0x010f220008000151 */
[----:B---3--:R-:W-:Y:S01]  /*16a0*/  ISETP.GE.AND P1, PT, R2, 0x1, PT ;  /* 0x000000010200780c */ /* 0x008fe20003f26270 */
[----:B----4-:R-:W-:-:S12]  /*16b0*/  @!P0 BRA `(.L_x_16) ;  /* 0x000000ec00188947 */ /* 0x010fd80003800000 */
.L_x_327:
[----:B------:R4:W-:Y:S01]  /*16c0*/  STL [R1+0x74], RZ ;  /* 0x000074ff01007387 */ /* 0x0009e20000100800 */
[----:B------:R-:W-:Y:S01]  /*16d0*/  UMOV UR7, URZ ;  /* 0x0000003f00077c82 */ /* 0x000fe20008000000 */
[----:B------:R-:W-:Y:S01]  /*16e0*/  UMOV UR8, URZ ;  /* 0x0000003f00087c82 */ /* 0x000fe20008000000 */
[----:B---3--:R-:W-:Y:S01]  /*16f0*/  IMAD.MOV.U32 R0, RZ, RZ, RZ ;  /* 0x000000ffff007224 */ /* 0x008fe200078e00ff */
[----:B------:R4:W-:Y:S01]  /*1700*/  STL [R1+0x70], RZ ;  /* 0x000070ff01007387 */ /* 0x0009e20000100800 */
[----:B------:R-:W-:Y:S02]  /*1710*/  CS2R R2, SRZ ;  /* 0x0000000000027805 */ /* 0x000fe4000001ff00 */
[----:B------:R-:W-:Y:S02]  /*1720*/  CS2R R4, SRZ ;  /* 0x0000000000047805 */ /* 0x000fe4000001ff00 */
[----:B--2---:R-:W-:Y:S01]  /*1730*/  CS2R R6, SRZ ;  /* 0x0000000000067805 */ /* 0x004fe2000001ff00 */
[----:B------:R4:W-:Y:S01]  /*1740*/  STL [R1+0x6c], RZ ;  /* 0x00006cff01007387 */ /* 0x0009e20000100800 */
[----:B------:R-:W-:-:S02]  /*1750*/  CS2R R8, SRZ ;  /* 0x0000000000087805 */ /* 0x000fc4000001ff00 */
[----:B0-----:R-:W-:Y:S02]  /*1760*/  CS2R R10, SRZ ;  /* 0x00000000000a7805 */ /* 0x001fe4000001ff00 */
[----:B------:R-:W-:Y:S01]  /*1770*/  CS2R R12, SRZ ;  /* 0x00000000000c7805 */ /* 0x000fe2000001ff00 */
[----:B------:R4:W-:Y:S01]  /*1780*/  STL [R1+0x68], RZ ;  /* 0x000068ff01007387 */ /* 0x0009e20000100800 */
[----:B------:R-:W-:Y:S02]  /*1790*/  CS2R R14, SRZ ;  /* 0x00000000000e7805 */ /* 0x000fe4000001ff00 */
[----:B------:R-:W-:Y:S02]  /*17a0*/  CS2R R16, SRZ ;  /* 0x0000000000107805 */ /* 0x000fe4000001ff00 */
[----:B-1----:R-:W-:Y:S01]  /*17b0*/  CS2R R18, SRZ ;  /* 0x0000000000127805 */ /* 0x002fe2000001ff00 */
[----:B------:R4:W-:Y:S01]  /*17c0*/  STL [R1+0x64], RZ ;  /* 0x000064ff01007387 */ /* 0x0009e20000100800 */
[----:B------:R-:W-:-:S02]  /*17d0*/  CS2R R20, SRZ ;  /* 0x0000000000147805 */ /* 0x000fc4000001ff00 */
[----:B------:R-:W-:Y:S02]  /*17e0*/  CS2R R22, SRZ ;  /* 0x0000000000167805 */ /* 0x000fe4000001ff00 */
[----:B------:R-:W-:Y:S01]  /*17f0*/  CS2R R152, SRZ ;  /* 0x0000000000987805 */ /* 0x000fe2000001ff00 */
[----:B------:R4:W-:Y:S01]  /*1800*/  STL [R1+0x60], RZ ;  /* 0x000060ff01007387 */ /* 0x0009e20000100800 */
[----:B------:R-:W-:Y:S02]  /*1810*/  CS2R R154, SRZ ;  /* 0x00000000009a7805 */ /* 0x000fe4000001ff00 */
[----:B------:R-:W-:Y:S02]  /*1820*/  CS2R R156, SRZ ;  /* 0x00000000009c7805 */ /* 0x000fe4000001ff00 */
[----:B------:R-:W-:Y:S01]  /*1830*/  CS2R R158, SRZ ;  /* 0x00000000009e7805 */ /* 0x000fe2000001ff00 */
        /* <DEDUP_REMOVED lines=45> */
[----:B------:R-:W-:Y:S01]  /*1b10*/  IMAD.MOV.U32 R226, RZ, RZ, RZ ;  /* 0x000000ffffe27224 */ /* 0x000fe200078e00ff */
[----:B------:R-:W-:Y:S01]  /*1b20*/  CS2R R24, SRZ ;  /* 0x0000000000187805 */ /* 0x000fe2000001ff00 */
[----:B------:R-:W-:Y:S01]  /*1b30*/  IMAD.U32 R227, RZ, RZ, UR4 ;  /* 0x00000004ffe37e24 */ /* 0x000fe2000f8e00ff */
[----:B------:R4:W-:Y:S01]  /*1b40*/  STL [R1+0x2c], RZ ;  /* 0x00002cff01007387 */ /* 0x0009e20000100800 */
[----:B------:R-:W-:Y:S02]  /*1b50*/  CS2R R26, SRZ ;  /* 0x00000000001a7805 */ /* 0x000fe4000001ff00 */
[----:B------:R-:W-:-:S02]  /*1b60*/  CS2R R28, SRZ ;  /* 0x00000000001c7805 */ /* 0x000fc4000001ff00 */
[----:B------:R-:W-:Y:S01]  /*1b70*/  CS2R R30, SRZ ;  /* 0x00000000001e7805 */ /* 0x000fe2000001ff00 */
[----:B------:R4:W-:Y:S01]  /*1b80*/  STL [R1+0x28], RZ ;  /* 0x000028ff01007387 */ /* 0x0009e20000100800 */
[----:B------:R-:W-:Y:S02]  /*1b90*/  CS2R R32, SRZ ;  /* 0x0000000000207805 */ /* 0x000fe4000001ff00 */
[----:B------:R-:W-:Y:S02]  /*1ba0*/  CS2R R34, SRZ ;  /* 0x0000000000227805 */ /* 0x000fe4000001ff00 */
[----:B------:R-:W-:Y:S01]  /*1bb0*/  CS2R R36, SRZ ;  /* 0x0000000000247805 */ /* 0x000fe2000001ff00 */
        /* <DEDUP_REMOVED lines=36> */
[----:B------:R4:W-:Y:S01]  /*1e00*/  STL [R1], RZ ;  /* 0x000000ff01007387 */ /* 0x0009e20000100800 */
[----:B------:R-:W-:Y:S02]  /*1e10*/  CS2R R92, SRZ ;  /* 0x00000000005c7805 */ /* 0x000fe4000001ff00 */
[----:B------:R-:W-:Y:S02]  /*1e20*/  CS2R R94, SRZ ;  /* 0x00000000005e7805 */ /* 0x000fe4000001ff00 */
[----:B------:R-:W-:Y:S02]  /*1e30*/  CS2R R96, SRZ ;  /* 0x0000000000607805 */ /* 0x000fe4000001ff00 */
[----:B------:R-:W-:Y:S02]  /*1e40*/  CS2R R98, SRZ ;  /* 0x0000000000627805 */ /* 0x000fe4000001ff00 */
[----:B------:R-:W-:-:S02]  /*1e50*/  CS2R R100, SRZ ;  /* 0x0000000000647805 */ /* 0x000fc4000001ff00 */
[----:B------:R-:W-:Y:S02]  /*1e60*/  CS2R R102, SRZ ;  /* 0x0000000000667805 */ /* 0x000fe4000001ff00 */
        /* <DEDUP_REMOVED lines=23> */
[----:B------:R-:W-:Y:S01]  /*1fe0*/  CS2R R150, SRZ ;  /* 0x0000000000967805 */ /* 0x000fe2000001ff00 */
[----:B----4-:R-:W-:Y:S06]  /*1ff0*/  @!P1 BRA `(.L_x_17) ;  /* 0x0000001000749947 */ /* 0x010fec0003800000 */
[----:B------:R-:W-:-:S06]  /*2000*/  UISETP.NE.AND UP0, UPT, UR26, 0x3, UPT ;  /* 0x000000031a00788c */ /* 0x000fcc000bf05270 */
[----:B------:R-:W-:-:S13]  /*2010*/  PLOP3.LUT P1, PT, PT, PT, UP0, 0x80, 0x0 ;  /* 0x000000000000781c */ /* 0x000fda0003f2f008 */
[----:B------:R-:W-:Y:S05]  /*2020*/  @!P1 BRA `(.L_x_18) ;  /* 0x0000000000049947 */ /* 0x000fea0003800000 */
[----:B------:R-:W-:Y:S01]  /*2030*/  BPT.TRAP 0x1 ;  /* 0x000000040000795c */ /* 0x000fe20000300000 */
.L_x_18:
[----:B------:R-:W-:Y:S01]  /*2040*/  ULEA UR6, UR5, UR12, 0x3 ;  /* 0x0000000c05067291 */ /* 0x000fe2000f8e183f */
[----:B------:R-:W-:-:S05]  /*2050*/  IMAD.U32 R0, RZ, RZ, UR4 ;  /* 0x00000004ff007e24 */ /* 0x000fca000f8e00ff */
[----:B------:R-:W-:-:S04]  /*2060*/  SHF.L.U32 R0, R0, 0x1f, RZ ;  /* 0x0000001f00007819 */ /* 0x000fc800000006ff */
[----:B------:R0:W1:Y:S01]  /*2070*/  SYNCS.PHASECHK.TRANS64.TRYWAIT P0, [UR6], R0 ;  /* 0x00000000ff0075a7 */ /* 0x0000620008000146 */
[----:B------:R-:W-:Y:S05]  /*2080*/  @!P1 BRA `(.L_x_19) ;  /* 0x0000000000049947 */ /* 0x000fea0003800000 */
[----:B------:R-:W-:Y:S01]  /*2090*/  BPT.TRAP 0x1 ;  /* 0x000000040000795c */ /* 0x000fe20000300000 */
.L_x_19:
[----:B-1----:R-:W-:Y:S05]  /*20a0*/  @P0 BRA `(.L_x_20) ;  /* 0x0000000000080947 */ /* 0x002fea0003800000 */
[----:B------:R-:W1:Y:S02]  /*20b0*/  SYNCS.PHASECHK.TRANS64.TRYWAIT P0, [UR6], R0 ;  /* 0x00000000ff0075a7 */ /* 0x000e640008000146 */
[----:B-1----:R-:W-:Y:S05]  /*20c0*/  @!P0 BRA `(.L_x_21) ;  /* 0x000000e000ac8947 */ /* 0x002fea0003800000 */
.L_x_20:
[----:B------:R-:W-:Y:S01]  /*20d0*/  UIADD3 UR6, UR12, 0x180, URZ ;  /* 0x000001800c067890 */ /* 0x000fe2000fffe03f */
[----:B------:R-:W-:Y:S01]  /*20e0*/  WARPGROUP.ARRIVE ;  /* 0x00000000000079c5 */ /* 0x000fe20000000000 */
[----:B------:R-:W-:Y:S01]  /*20f0*/  UIADD3 UR7, UR12, 0xb180, URZ ;  /* 0x0000b1800c077890 */ /* 0x000fe2000fffe03f */
[----:B------:R2:W-:Y:S01]  /*2100*/  STL [R1+0x74], RZ ;  /* 0x000074ff01007387 */ /* 0x0005e20000100800 */
[----:B------:R-:W-:Y:S01]  /*2110*/  USHF.R.U32.HI UR6, URZ, 0x4, UR6 ;  /* 0x000000043f067899 */ /* 0x000fe20008011606 */
[----:B01----:R-:W-:Y:S01]  /*2120*/  IMAD.MOV.U32 R0, RZ, RZ, RZ ;  /* 0x000000ffff007224 */ /* 0x003fe200078e00ff */
[----:B------:R-:W-:Y:S01]  /*2130*/  USHF.R.U32.HI UR7, URZ, 0x4, UR7 ;  /* 0x000000043f077899 */ /* 0x000fe20008011607 */
[----:B------:R2:W-:Y:S01]  /*2140*/  STL [R1+0x70], RZ ;  /* 0x000070ff01007387 */ /* 0x0005e20000100800 */
[----:B------:R-:W-:Y:S01]  /*2150*/  ULOP3.LUT UR6, UR6, 0x3fff, URZ, 0xc0, !UPT ;  /* 0x00003fff06067892 */ /* 0x000fe2000f8ec03f */
[----:B------:R-:W-:Y:S01]  /*2160*/  CS2R R2, SRZ ;  /* 0x0000000000027805 */ /* 0x000fe2000001ff00 */
[----:B------:R-:W-:Y:S01]  /*2170*/  ULOP3.LUT UR7, UR7, 0x3fff, URZ, 0xc0, !UPT ;  /* 0x00003fff07077892 */ /* 0x000fe2000f8ec03f */
[----:B------:R2:W-:Y:S01]  /*2180*/  STL [R1+0x6c], RZ ;  /* 0x00006cff01007387 */ /* 0x0005e20000100800 */
[----:B------:R-:W-:Y:S01]  /*2190*/  ULOP3.LUT UR6, UR6, 0x10000, URZ, 0xfc, !UPT ;  /* 0x0001000006067892 */ /* 0x000fe2000f8efc3f */
[----:B------:R-:W-:Y:S01]  /*21a0*/  CS2R R4, SRZ ;  /* 0x0000000000047805 */ /* 0x000fe2000001ff00 */
[----:B------:R-:W-:Y:S01]  /*21b0*/  ULOP3.LUT UR7, UR7, 0x10000, URZ, 0xfc, !UPT ;  /* 0x0001000007077892 */ /* 0x000fe2000f8efc3f */
[----:B------:R2:W-:Y:S01]  /*21c0*/  STL [R1+0x68], RZ ;  /* 0x000068ff01007387 */ /* 0x0005e20000100800 */
[----:B------:R-:W-:Y:S01]  /*21d0*/  ULEA UR8, UR5, UR6, 0x8 ;  /* 0x0000000605087291 */ /* 0x000fe2000f8e403f */
[----:B------:R-:W-:Y:S01]  /*21e0*/  CS2R R6, SRZ ;  /* 0x0000000000067805 */ /* 0x000fe2000001ff00 */
[----:B------:R-:W-:Y:S01]  /*21f0*/  ULEA UR10, UR5, UR7, 0xa ;  /* 0x00000007050a7291 */ /* 0x000fe2000f8e503f */
[----:B------:R2:W-:Y:S01]  /*2200*/  STL [R1+0x64], RZ ;  /* 0x000064ff01007387 */ /* 0x0005e20000100800 */
[----:B------:R-:W-:Y:S01]  /*2210*/  UMOV UR9, 0x80000020 ;  /* 0x8000002000097882 */ /* 0x000fe20000000000 */
[----:B------:R-:W-:Y:S01]  /*2220*/  UMOV UR11, 0x80000020 ;  /* 0x80000020000b7882 */ /* 0x000fe20000000000 */
[----:B------:R-:W-:Y:S01]  /*2230*/  ULDC UR7, c[0x0][0x50c] ;  /* 0x0001430000077ab9 */ /* 0x000fe20000000800 */
[----:B------:R2:W-:Y:S01]  /*2240*/  STL [R1+0x60], RZ ;  /* 0x000060ff01007387 */ /* 0x0005e20000100800 */
[----:B------:R-:W-:Y:S01]  /*2250*/  UISETP.NE.AND UP0, UPT, UR7, 0x2, UPT ;  /* 0x000000020700788c */ /* 0x000fe2000bf05270 */
[----:B------:R-:W-:Y:S01]  /*2260*/  CS2R R8, SRZ ;  /* 0x0000000000087805 */ /* 0x000fe2000001ff00 */
[----:B------:R-:W-:Y:S01]  /*2270*/  UMOV UR6, 0x2 ;  /* 0x0000000200067882 */ /* 0x000fe20000000000 */
[----:B------:R-:W-:Y:S01]  /*2280*/  QGMMA.64x256x32.F32.E5M2.E5M2 R24, gdesc[UR8], RZ, !UPT ;  /* 0x03e00000081879f3 */ /* 0x000fe2000c7038ff */
[----:B------:R2:W-:Y:S01]  /*2290*/  STL [R1+0x5c], RZ ;  /* 0x00005cff01007387 */ /* 0x0005e20000100800 */
[----:B------:R-:W-:Y:S01]  /*22a0*/  USEL UR7, URZ, 0x1, UP0 ;  /* 0x000000013f077887 */ /* 0x000fe20008000000 */
[----:B------:R-:W-:Y:S01]  /*22b0*/  CS2R R10, SRZ ;  /* 0x00000000000a7805 */ /* 0x000fe2000001ff00 */
[----:B------:R-:W-:Y:S01]  /*22c0*/  UIADD3 UR8, UR8, 0x2, URZ ;  /* 0x0000000208087890 */ /* 0x000fe2000fffe03f */
[----:B------:R2:W-:Y:S01]  /*22d0*/  STL [R1+0x58], RZ ;  /* 0x000058ff01007387 */ /* 0x0005e20000100800 */
[----:B------:R-:W-:Y:S01]  /*22e0*/  UIADD3 UR10, UR10, 0x2, URZ ;  /* 0x000000020a0a7890 */ /* 0x000fe2000fffe03f */
[----:B------:R-:W-:-:S02]  /*22f0*/  CS2R R12, SRZ ;  /* 0x00000000000c7805 */ /* 0x000fc4000001ff00 */
[----:B------:R-:W-:Y:S01]  /*2300*/  ISETP.NE.AND P0, PT, RZ, UR7, PT ;  /* 0x00000007ff007c0c */ /* 0x000fe2000bf05270 */
[----:B------:R2:W-:Y:S01]  /*2310*/  STL [R1+0x54], RZ ;  /* 0x000054ff01007387 */ /* 0x0005e20000100800 */
[----:B------:R-:W-:Y:S01]  /*2320*/  UMOV UR9, 0x80000020 ;  /* 0x8000002000097882 */ /* 0x000fe20000000000 */
[----:B------:R-:W-:Y:S01]  /*2330*/  UMOV UR11, 0x80000020 ;  /* 0x80000020000b7882 */ /* 0x000fe20000000000 */
        /* <DEDUP_REMOVED lines=55> */
[----:B------:R-:W-:Y:S01]  /*26b0*/  CS2R R224, SRZ ;  /* 0x0000000000e07805 */ /* 0x000fe2000001ff00 */
[----:B------:R-:W-:Y:S01]  /*26c0*/  IMAD.MOV.U32 R226, RZ, RZ, RZ ;  /* 0x000000ffffe27224 */ /* 0x000fe200078e00ff */
[----:B------:R2:W-:Y:S04]  /*26d0*/  STL [R1+0x18], RZ ;  /* 0x000018ff01007387 */ /* 0x0005e80000100800 */
[----:B------:R2:W-:Y:S04]  /*26e0*/  STL [R1+0x14], RZ ;  /* 0x000014ff01007387 */ /* 0x0005e80000100800 */
[----:B------:R2:W-:Y:S04]  /*26f0*/  STL [R1+0x10], RZ ;  /* 0x000010ff01007387 */ /* 0x0005e80000100800 */
[----:B------:R2:W-:Y:S04]  /*2700*/  STL [R1+0xc], RZ ;  /* 0x00000cff01007387 */ /* 0x0005e80000100800 */
[----:B------:R2:W-:Y:S04]  /*2710*/  STL [R1+0x8], RZ ;  /* 0x000008ff01007387 */ /* 0x0005e80000100800 */
[----:B------:R2:W-:Y:S04]  /*2720*/  STL [R1+0x4], RZ ;  /* 0x000004ff01007387 */ /* 0x0005e80000100800 */
[----:B------:R2:W-:Y:S01]  /*2730*/  STL [R1], RZ ;  /* 0x000000ff01007387 */ /* 0x0005e20000100800 */
[----:B------:R-:W-:Y:S01]  /*2740*/  QGMMA.64x256x32.F32.E5M2.E5M2 R24, gdesc[UR8], R24, gsb0 ;  /* 0x03e00000081879f3 */ /* 0x000fe20008003818 */
[----:B------:R-:W-:Y:S05]  /*2750*/  @!P0 BRA `(.L_x_22) ;  /* 0x0000000800808947 */ /* 0x000fea0003800000 */
[----:B------:R-:W-:Y:S02]  /*2760*/  WARPGROUP.DEPBAR.LE gsb0, 0x0 ;  /* 0x00008000000079c5 */ /* 0x000fe40000010000 */
[----:B------:R-:W-:-:S01]  /*2770*/  FADD R227, RZ, R122 ;  /* 0x0000007affe37221 */ /* 0x000fc20000000000 */
[----:B------:R-:W-:Y:S01]  /*2780*/  FADD R226, RZ, R24 ;  /* 0x00000018ffe27221 */ /* 0x000fe20000000000 */
[----:B------:R-:W-:-:S01]  /*2790*/  FADD R225, RZ, R25 ;  /* 0x00000019ffe17221 */ /* 0x000fc20000000000 */
[----:B------:R-:W-:Y:S01]  /*27a0*/  FADD R224, RZ, R26 ;  /* 0x0000001affe07221 */ /* 0x000fe20000000000 */
[----:B------:R-:W-:-:S01]  /*27b0*/  FADD R223, RZ, R27 ;  /* 0x0000001bffdf7221 */ /* 0x000fc20000000000 */
[----:B------:R0:W-:Y:S01]  /*27c0*/  STL [R1], R227 ;  /* 0x000000e301007387 */ /* 0x0001e20000100800 */
[----:B------:R-:W-:-:S01]  /*27d0*/  FADD R222, RZ, R28 ;  /* 0x0000001cffde7221 */ /* 0x000fc20000000000 */
[----:B------:R-:W-:Y:S01]  /*27e0*/  FADD R221, RZ, R29 ;  /* 0x0000001dffdd7221 */ /* 0x000fe20000000000 */
[----:B------:R-:W-:-:S01]  /*27f0*/  FADD R220, RZ, R30 ;  /* 0x0000001effdc7221 */ /* 0x000fc20000000000 */
[----:B------:R-:W-:Y:S01]  /*2800*/  FADD R219, RZ, R31 ;  /* 0x0000001fffdb7221 */ /* 0x000fe20000000000 */
[----:B------:R-:W-:-:S01]  /*2810*/  FADD R218, RZ, R32 ;  /* 0x00000020ffda7221 */ /* 0x000fc20000000000 */
[----:B------:R-:W-:Y:S01]  /*2820*/  FADD R217, RZ, R33 ;  /* 0x00000021ffd97221 */ /* 0x000fe20000000000 */
[----:B------:R-:W-:-:S01]  /*2830*/  FADD R216, RZ, R34 ;  /* 0x00000022ffd87221 */ /* 0x000fc20000000000 */
[----:B------:R-:W-:Y:S01]  /*2840*/  FADD R215, RZ, R35 ;  /* 0x00000023ffd77221 */ /* 0x000fe20000000000 */
[----:B------:R-:W-:-:S01]  /*2850*/  FADD R214, RZ, R36 ;  /* 0x00000024ffd67221 */ /* 0x000fc20000000000 */
[----:B0-----:R-:W-:Y:S01]  /*2860*/  FADD R227, RZ, R123 ;  /* 0x0000007bffe37221 */ /* 0x001fe20000000000 */
[----:B------:R-:W-:-:S01]  /*2870*/  FADD R213, RZ, R37 ;  /* 0x00000025ffd57221 */ /* 0x000fc20000000000 */
[----:B------:R-:W-:Y:S01]  /*2880*/  FADD R212, RZ, R38 ;  /* 0x00000026ffd47221 */ /* 0x000fe20000000000 */
[----:B------:R-:W-:-:S01]  /*2890*/  FADD R211, RZ, R39 ;  /* 0x00000027ffd37221 */ /* 0x000fc20000000000 */
[----:B------:R-:W-:Y:S01]  /*28a0*/  FADD R210, RZ, R40 ;  /* 0x00000028ffd27221 */ /* 0x000fe20000000000 */
[----:B------:R0:W-:Y:S01]  /*28b0*/  STL [R1+0x4], R227 ;  /* 0x000004e301007387 */ /* 0x0001e20000100800 */
        /* <DEDUP_REMOVED lines=93> */
[----:B------:R-:W-:Y:S01]  /*2e90*/  UMOV UR6, URZ ;  /* 0x0000003f00067c82 */ /* 0x000fe20008000000 */
[----:B0-----:R-:W-:-:S05]  /*2ea0*/  FADD R227, RZ, R130 ;  /* 0x00000082ffe37221 */ /* 0x001fca0000000000 */
[----:B------:R0:W-:Y:S02]  /*2eb0*/  STL [R1+0x20], R227 ;  /* 0x000020e301007387 */ /* 0x0001e40000100800 */
        /* <DEDUP_REMOVED lines=42> */
.L_x_22:
[----:B------:R-:W-:-:S04]  /*3160*/  UIADD3 UR19, UR5, 0x1, URZ ;  /* 0x0000000105137890 */ /* 0x000fc8000fffe03f */
[----:B------:R-:W-:-:S04]  /*3170*/  UISETP.NE.AND UP0, UPT, UR19, 0xb, UPT ;  /* 0x0000000b1300788c */ /* 0x000fc8000bf05270 */
[----:B------:R-:W-:Y:S02]  /*3180*/  USEL UR8, URZ, 0x1, UP0 ;  /* 0x000000013f087887 */ /* 0x000fe40008000000 */
[----:B------:R-:W-:Y:S02]  /*3190*/  USEL UR19, UR19, URZ, UP0 ;  /* 0x0000003f13137287 */ /* 0x000fe40008000000 */
[----:B------:R-:W-:-:S06]  /*31a0*/  ULOP3.LUT UR8, UR4, UR8, URZ, 0x3c, !UPT ;  /* 0x0000000804087292 */ /* 0x000fcc000f8e3c3f */
[----:B0-----:R-:W-:Y:S01]  /*31b0*/  IMAD.U32 R227, RZ, RZ, UR8 ;  /* 0x00000008ffe37e24 */ /* 0x001fe2000f8e00ff */
[----:B------:R-:W-:-:S06]  /*31c0*/  UMOV UR8, 0x1 ;  /* 0x0000000100087882 */ /* 0x000fcc0000000000 */
.L_x_17:
[----:B------:R-:W-:-:S06]  /*31d0*/  UISETP.GE.AND UP0, UPT, UR16, 0x1, UPT ;  /* 0x000000011000788c */ /* 0x000fcc000bf06270 */
[----:B------:R-:W-:-:S13]  /*31e0*/  PLOP3.LUT P0, PT, PT, PT, UP0, 0x80, 0x0 ;  /* 0x000000000000781c */ /* 0x000fda0003f0f008 */
[----:B------:R-:W-:Y:S05]  /*31f0*/  @!P0 BRA `(.L_x_23) ;  /* 0x0000001000848947 */ /* 0x000fea0003800000 */
[----:B------:R-:W-:Y:S01]  /*3200*/  IMAD.U32 R228, RZ, RZ, UR16 ;  /* 0x00000010ffe47e24 */ /* 0x000fe2000f8e00ff */
[----:B------:R-:W-:Y:S01]  /*3210*/  UMOV UR31, UR5 ;  /* 0x00000005001f7c82 */ /* 0x000fe20008000000 */
[----:B------:R-:W-:-:S05]  /*3220*/  ULDC UR32, c[0x0][0x50c] ;  /* 0x0001430000207ab9 */ /* 0x000fca0000000800 */
.L_x_31:
[----:B------:R-:W-:-:S06]  /*3230*/  UISETP.NE.AND UP0, UPT, UR26, 0x3, UPT ;  /* 0x000000031a00788c */ /* 0x000fcc000bf05270 */
[----:B------:R-:W-:-:S13]  /*3240*/  PLOP3.LUT P1, PT, PT, PT, UP0, 0x80, 0x0 ;  /* 0x000000000000781c */ /* 0x000fda0003f2f008 */
[----:B01----:R-:W-:Y:S05]  /*3250*/  @!P1 BRA `(.L_x_24) ;  /* 0x0000000000049947 */ /* 0x003fea0003800000 */
[----:B------:R-:W-:Y:S01]  /*3260*/  BPT.TRAP 0x1 ;  /* 0x000000040000795c */ /* 0x000fe20000300000 */
.L_x_24:
[----:B------:R-:W-:Y:S01]  /*3270*/  ULEA UR9, UR19, UR12, 0x3 ;  /* 0x0000000c13097291 */ /* 0x000fe2000f8e183f */
[----:B------:R-:W-:-:S08]  /*3280*/  SHF.L.U32 R229, R227, 0x1f, RZ ;  /* 0x0000001fe3e57819 */ /* 0x000fd000000006ff */
[----:B------:R0:W1:Y:S01]  /*3290*/  SYNCS.PHASECHK.TRANS64.TRYWAIT P0, [UR9], R229 ;  /* 0x000000e5ff0075a7 */ /* 0x0000620008000149 */
[----:B------:R-:W-:Y:S05]  /*32a0*/  @!P1 BRA `(.L_x_25) ;  /* 0x0000000000049947 */ /* 0x000fea0003800000 */
[----:B------:R-:W-:Y:S01]  /*32b0*/  BPT.TRAP 0x1 ;  /* 0x000000040000795c */ /* 0x000fe20000300000 */
.L_x_25:
[----:B-1----:R-:W-:Y:S05]  /*32c0*/  @P0 BRA `(.L_x_26) ;  /* 0x0000000000080947 */ /* 0x002fea0003800000 */
[----:B------:R-:W1:Y:S02]  /*32d0*/  SYNCS.PHASECHK.TRANS64.TRYWAIT P0, [UR9], R229 ;  /* 0x000000e5ff0075a7 */ /* 0x000e640008000149 */
[----:B-1----:R-:W-:Y:S05]  /*32e0*/  @!P0 BRA `(.L_x_27) ;  /* 0x000000d0003c8947 */ /* 0x002fea0003800000 */
.L_x_26:
[----:B------:R-:W-:Y:S01]  /*32f0*/  UIADD3 UR9, UR12, 0x180, URZ ;  /* 0x000001800c097890 */ /* 0x000fe2000fffe03f */
[----:B------:R-:W-:Y:S01]  /*3300*/  WARPGROUP.ARRIVE ;  /* 0x00000000000079c5 */ /* 0x000fe20000000000 */
[----:B------:R-:W-:Y:S02]  /*3310*/  UIADD3 UR10, UR12, 0xb180, URZ ;  /* 0x0000b1800c0a7890 */ /* 0x000fe4000fffe03f */
[----:B------:R-:W-:Y:S02]  /*3320*/  UISETP.NE.AND UP0, UPT, UR7, URZ, UPT ;  /* 0x0000003f0700728c */ /* 0x000fe4000bf05270 */
[----:B------:R-:W-:Y:S02]  /*3330*/  USHF.R.U32.HI UR9, URZ, 0x4, UR9 ;  /* 0x000000043f097899 */ /* 0x000fe40008011609 */
[----:B------:R-:W-:Y:S02]  /*3340*/  USHF.R.U32.HI UR10, URZ, 0x4, UR10 ;  /* 0x000000043f0a7899 */ /* 0x000fe4000801160a */
[----:B------:R-:W-:-:S02]  /*3350*/  USEL UR8, UR8, URZ, !UP0 ;  /* 0x0000003f08087287 */ /* 0x000fc4000c000000 */
[----:B------:R-:W-:Y:S02]  /*3360*/  ULOP3.LUT UR9, UR9, 0x3fff, URZ, 0xc0, !UPT ;  /* 0x00003fff09097892 */ /* 0x000fe4000f8ec03f */
[----:B------:R-:W-:Y:S02]  /*3370*/  ULOP3.LUT UR10, UR10, 0x3fff, URZ, 0xc0, !UPT ;  /* 0x00003fff0a0a7892 */ /* 0x000fe4000f8ec03f */
[----:B------:R-:W-:Y:S02]  /*3380*/  UISETP.NE.U32.AND UP0, UPT, UR8, URZ, UPT ;  /* 0x0000003f0800728c */ /* 0x000fe4000bf05070 */
[----:B------:R-:W-:Y:S02]  /*3390*/  ULOP3.LUT UR8, UR9, 0x10000, URZ, 0xfc, !UPT ;  /* 0x0001000009087892 */ /* 0x000fe4000f8efc3f */
[----:B------:R-:W-:Y:S02]  /*33a0*/  ULOP3.LUT UR10, UR10, 0x10000, URZ, 0xfc, !UPT ;  /* 0x000100000a0a7892 */ /* 0x000fe4000f8efc3f */
[----:B------:R-:W-:-:S02]  /*33b0*/  ULEA UR8, UR19, UR8, 0x8 ;  /* 0x0000000813087291 */ /* 0x000fc4000f8e403f */
[----:B------:R-:W-:Y:S01]  /*33c0*/  ULEA UR10, UR19, UR10, 0xa ;  /* 0x0000000a130a7291 */ /* 0x000fe2000f8e503f */
[----:B------:R-:W-:Y:S01]  /*33d0*/  UMOV UR9, 0x80000020 ;  /* 0x8000002000097882 */ /* 0x000fe20000000000 */
[----:B------:R-:W-:Y:S01]  /*33e0*/  UMOV UR11, 0x80000020 ;  /* 0x80000020000b7882 */ /* 0x000fe20000000000 */
[----:B------:R-:W-:-:S06]  /*33f0*/  UIADD3 UR6, UR6, 0x2, URZ ;  /* 0x0000000206067890 */ /* 0x000fcc000fffe03f */
[----:B------:R-:W-:Y:S01]  /*3400*/  QGMMA.64x256x32.F32.E5M2.E5M2 R24, gdesc[UR8], R24, UP0 ;  /* 0x03e00000081879f3 */ /* 0x000fe2000bf03818 */
[----:B------:R-:W-:Y:S02]  /*3410*/  UIADD3 UR8, UR8, 0x2, URZ ;  /* 0x0000000208087890 */ /* 0x000fe4000fffe03f */
[----:B------:R-:W-:Y:S01]  /*3420*/  UIADD3 UR10, UR10, 0x2, URZ ;  /* 0x000000020a0a7890 */ /* 0x000fe2000fffe03f */
[----:B------:R-:W-:Y:S01]  /*3430*/  UMOV UR9, 0x80000020 ;  /* 0x8000002000097882 */ /* 0x000fe20000000000 */
[----:B------:R-:W-:Y:S01]  /*3440*/  UMOV UR11, 0x80000020 ;  /* 0x80000020000b7882 */ /* 0x000fe20000000000 */
[----:B------:R-:W-:-:S04]  /*3450*/  UISETP.NE.AND UP0, UPT, UR6, UR32, UPT ;  /* 0x000000200600728c */ /* 0x000fc8000bf05270 */
[----:B------:R-:W-:-:S06]  /*3460*/  USEL UR7, URZ, 0x1, UP0 ;  /* 0x000000013f077887 */ /* 0x000fcc0008000000 */
[----:B------:R-:W-:-:S12]  /*3470*/  ISETP.NE.AND P0, PT, RZ, UR7, PT ;  /* 0x00000007ff007c0c */ /* 0x000fd8000bf05270 */
[----:B------:R-:W-:Y:S03]  /*3480*/  QGMMA.64x256x32.F32.E5M2.E5M2 R24, gdesc[UR8], R24, gsb0 ;  /* 0x03e00000081879f3 */ /* 0x000fe60008003818 */
[----:B------:R-:W-:Y:S02]  /*3490*/  WARPGROUP.DEPBAR.LE gsb0, 0x1 ;  /* 0x00008000000079c5 */ /* 0x000fe40000010100 */
[----:B------:R-:W-:Y:S05]  /*34a0*/  @!P0 BRA `(.L_x_28) ;  /* 0x0000000c00808947 */ /* 0x000fea0003800000 */
[----:B------:R-:W-:Y:S02]  /*34b0*/  WARPGROUP.DEPBAR.LE gsb0, 0x0 ;  /* 0x00008000000079c5 */ /* 0x000fe40000010000 */
[----:B------:R-:W-:-:S01]  /*34c0*/  FADD R226, R24, R226 ;  /* 0x000000e218e27221 */ /* 0x000fc20000000000 */
[----:B------:R-:W-:Y:S01]  /*34d0*/  FADD R225, R25, R225 ;  /* 0x000000e119e17221 */ /* 0x000fe20000000000 */
[----:B------:R1:W-:Y:S01]  /*34e0*/  STL [R1+0x9c], R227 ;  /* 0x00009ce301007387 */ /* 0x0003e20000100800 */
[----:B------:R-:W-:-:S01]  /*34f0*/  FADD R224, R26, R224 ;  /* 0x000000e01ae07221 */ /* 0x000fc20000000000 */
[----:B------:R-:W-:Y:S01]  /*3500*/  FADD R223, R27, R223 ;  /* 0x000000df1bdf7221 */ /* 0x000fe20000000000 */
[----:B------:R-:W-:-:S01]  /*3510*/  FADD R222, R28, R222 ;  /* 0x000000de1cde7221 */ /* 0x000fc20000000000 */
[----:B------:R-:W-:Y:S01]  /*3520*/  FADD R221, R29, R221 ;  /* 0x000000dd1ddd7221 */ /* 0x000fe20000000000 */
[----:B-1----:R-:W3:Y:S04]  /*3530*/  LDL.LU R227, [R1+0x30] ;  /* 0x0000300001e37983 */ /* 0x002ee80000300800 */
[----:B------:R1:W-:Y:S01]  /*3540*/  STL [R1+0xa0], R226 ;  /* 0x0000a0e201007387 */ /* 0x0003e20000100800 */
[----:B------:R-:W-:-:S01]  /*3550*/  FADD R220, R30, R220 ;  /* 0x000000dc1edc7221 */ /* 0x000fc20000000000 */
[----:B------:R-:W-:-:S02]  /*3560*/  FADD R219, R31, R219 ;  /* 0x000000db1fdb7221 */ /* 0x000fc40000000000 */
[----:B-1----:R-:W4:Y:S04]  /*3570*/  LDL.LU R226, [R1+0x2c] ;  /* 0x00002c0001e27983 */ /* 0x002f280000300800 */
[----:B------:R1:W-:Y:S01]  /*3580*/  STL [R1+0xa4], R225 ;  /* 0x0000a4e101007387 */ /* 0x0003e20000100800 */
[----:B------:R-:W-:-:S03]  /*3590*/  FADD R218, R32, R218 ;  /* 0x000000da20da7221 */ /* 0x000fc60000000000 */
[----:B-1----:R-:W2:Y:S04]  /*35a0*/  LDL.LU R225, [R1+0x28] ;  /* 0x0000280001e17983 */ /* 0x002ea80000300800 */
        /* <DEDUP_REMOVED lines=9> */
[----:B------:R1:W-:Y:S04]  /*3640*/  STL [R1+0xb4], R221 ;  /* 0x0000b4dd01007387 */ /* 0x0003e80000100800 */
        /* <DEDUP_REMOVED lines=12> */
[----:B-1----:R-:W2:Y:S01]  /*3710*/  LDL.LU R215, [R1] ;  /* 0x0000000001d77983 */ /* 0x002ea20000300800 */
[----:B------:R-:W-:-:S01]  /*3720*/  FADD R214, R36, R214 ;  /* 0x000000d624d67221 */ /* 0x000fc20000000000 */
[----:B------:R-:W-:Y:S01]  /*3730*/  FADD R213, R37, R213 ;  /* 0x000000d525d57221 */ /* 0x000fe20000000000 */
[----:B------:R-:W-:-:S01]  /*3740*/  FADD R212, R38, R212 ;  /* 0x000000d426d47221 */ /* 0x000fc20000000000 */
[----:B------:R-:W-:Y:S01]  /*3750*/  FADD R211, R39, R211 ;  /* 0x000000d327d37221 */ /* 0x000fe20000000000 */
[----:B------:R-:W-:-:S01]  /*3760*/  FADD R210, R40, R210 ;  /* 0x000000d228d27221 */ /* 0x000fc20000000000 */
[----:B------:R-:W-:Y:S01]  /*3770*/  STL [R1+0xd0], R214 ;  /* 0x0000d0d601007387 */ /* 0x000fe20000100800 */
        /* <DEDUP_REMOVED lines=11> */
[----:B------:R1:W-:Y:S01]  /*3830*/  STL [R1+0xdc], R211 ;  /* 0x0000dcd301007387 */ /* 0x0003e20000100800 */
[----:B------:R-:W-:-:S01]  /*3840*/  FADD R200, R50, R200 ;  /* 0x000000c832c87221 */ /* 0x000fc20000000000 */
[----:B------:R-:W-:Y:S01]  /*3850*/  FADD R199, R51, R199 ;  /* 0x000000c733c77221 */ /* 0x000fe20000000000 */
        /* <DEDUP_REMOVED lines=69> */
[----:B-----5:R-:W-:Y:S01]  /*3cb0*/  FADD R0, R121, R0 ;  /* 0x0000000079007221 */ /* 0x020fe20000000000 */
[----:B---3--:R-:W-:-:S01]  /*3cc0*/  FADD R227, R134, R227 ;  /* 0x000000e386e37221 */ /* 0x008fc20000000000 */
[----:B----4-:R-:W-:Y:S01]  /*3cd0*/  FADD R226, R133, R226 ;  /* 0x000000e285e27221 */ /* 0x010fe20000000000 */
[----:B--2---:R-:W-:-:S01]  /*3ce0*/  FADD R225, R132, R225 ;  /* 0x000000e184e17221 */ /* 0x004fc20000000000 */
        /* <DEDUP_REMOVED lines=9> */
[----:B------:R-:W-:-:S05]  /*3d80*/  FADD R215, R122, R215 ;  /* 0x000000d77ad77221 */ /* 0x000fca0000000000 */
[----:B------:R2:W-:Y:S04]  /*3d90*/  STL [R1], R215 ;  /* 0x000000d701007387 */ /* 0x0005e80000100800 */
[----:B------:R3:W-:Y:S04]  /*3da0*/  STL [R1+0x4], R216 ;  /* 0x000004d801007387 */ /* 0x0007e80000100800 */
        /* <DEDUP_REMOVED lines=8> */
[----:B-1----:R-:W4:Y:S04]  /*3e30*/  LDL.LU R211, [R1+0x34] ;  /* 0x0000340001d37983 */ /* 0x002f280000300800 */
[----:B------:R1:W-:Y:S04]  /*3e40*/  STL [R1+0x28], R225 ;  /* 0x000028e101007387 */ /* 0x0003e80000100800 */
[----:B------:R-:W4:Y:S04]  /*3e50*/  LDL.LU R212, [R1+0x38] ;  /* 0x0000380001d47983 */ /* 0x000f280000300800 */
[----:B------:R1:W-:Y:S04]  /*3e60*/  STL [R1+0x2c], R226 ;  /* 0x00002ce201007387 */ /* 0x0003e80000100800 */
[----:B------:R-:W4:Y:S04]  /*3e70*/  LDL.LU R213, [R1+0x3c] ;  /* 0x00003c0001d57983 */ /* 0x000f280000300800 */
[----:B------:R1:W-:Y:S04]  /*3e80*/  STL [R1+0x30], R227 ;  /* 0x000030e301007387 */ /* 0x0003e80000100800 */
[----:B------:R-:W4:Y:S04]  /*3e90*/  LDL.LU R214, [R1+0x40] ;  /* 0x0000400001d67983 */ /* 0x000f280000300800 */
[----:B--2---:R-:W2:Y:S04]  /*3ea0*/  LDL.LU R215, [R1+0x44] ;  /* 0x0000440001d77983 */ /* 0x004ea80000300800 */
[----:B---3--:R-:W3:Y:S04]  /*3eb0*/  LDL.LU R216, [R1+0x48] ;  /* 0x0000480001d87983 */ /* 0x008ee80000300800 */
[----:B----4-:R-:W4:Y:S04]  /*3ec0*/  LDL.LU R217, [R1+0x4c] ;  /* 0x00004c0001d97983 */ /* 0x010f280000300800 */
[----:B0-----:R-:W4:Y:S04]  /*3ed0*/  LDL.LU R218, [R1+0x50] ;  /* 0x0000500001da7983 */ /* 0x001f280000300800 */
[----:B------:R-:W4:Y:S04]  /*3ee0*/  LDL.LU R219, [R1+0x54] ;  /* 0x0000540001db7983 */ /* 0x000f280000300800 */
[----:B------:R-:W4:Y:S04]  /*3ef0*/  LDL.LU R220, [R1+0x58] ;  /* 0x0000580001dc7983 */ /* 0x000f280000300800 */
[----:B------:R-:W4:Y:S04]  /*3f00*/  LDL.LU R221, [R1+0x5c] ;  /* 0x00005c0001dd7983 */ /* 0x000f280000300800 */
[----:B------:R-:W4:Y:S04]  /*3f10*/  LDL.LU R222, [R1+0x60] ;  /* 0x0000600001de7983 */ /* 0x000f280000300800 */
[----:B------:R-:W4:Y:S04]  /*3f20*/  LDL.LU R223, [R1+0x64] ;  /* 0x0000640001df7983 */ /* 0x000f280000300800 */
[----:B------:R-:W4:Y:S04]  /*3f30*/  LDL.LU R224, [R1+0x68] ;  /* 0x0000680001e07983 */ /* 0x000f280000300800 */
[----:B-1----:R-:W4:Y:S04]  /*3f40*/  LDL.LU R225, [R1+0x6c] ;  /* 0x00006c0001e17983 */ /* 0x002f280000300800 */
[----:B------:R-:W4:Y:S04]  /*3f50*/  LDL.LU R226, [R1+0x70] ;  /* 0x0000700001e27983 */ /* 0x000f280000300800 */
[----:B------:R-:W4:Y:S01]  /*3f60*/  LDL.LU R227, [R1+0x74] ;  /* 0x0000740001e37983 */ /* 0x000f220000300800 */
[----:B------:R-:W-:-:S05]  /*3f70*/  FADD R211, R135, R211 ;  /* 0x000000d387d37221 */ /* 0x000fca0000000000 */
[----:B------:R0:W-:Y:S01]  /*3f80*/  STL [R1+0x34], R211 ;  /* 0x000034d301007387 */ /* 0x0001e20000100800 */
[----:B------:R-:W-:-:S03]  /*3f90*/  FADD R212, R136, R212 ;  /* 0x000000d488d47221 */ /* 0x000fc60000000000 */
[----:B0-----:R1:W5:Y:S01]  /*3fa0*/  LDL.LU R211, [R1+0xdc] ;  /* 0x0000dc0001d37983 */ /* 0x0013620000300800 */
[----:B------:R-:W-:-:S03]  /*3fb0*/  FADD R213, R137, R213 ;  /* 0x000000d589d57221 */ /* 0x000fc60000000000 */
[----:B------:R0:W-:Y:S01]  /*3fc0*/  STL [R1+0x38], R212 ;  /* 0x000038d401007387 */ /* 0x0001e20000100800 */
[----:B------:R-:W-:-:S01]  /*3fd0*/  FADD R214, R138, R214 ;  /* 0x000000d68ad67221 */ /* 0x000fc20000000000 */
[----:B--2---:R-:W-:Y:S02]  /*3fe0*/  FADD R215, R139, R215 ;  /* 0x000000d78bd77221 */ /* 0x004fe40000000000 */
[----:B0-----:R1:W5:Y:S01]  /*3ff0*/  LDL.LU R212, [R1+0xd8] ;  /* 0x0000d80001d47983 */ /* 0x0013620000300800 */
[----:B---3--:R-:W-:-:S03]  /*4000*/  FADD R216, R140, R216 ;  /* 0x000000d88cd87221 */ /* 0x008fc60000000000 */
[----:B------:R0:W-:Y:S01]  /*4010*/  STL [R1+0x3c], R213 ;  /* 0x00003cd501007387 */ /* 0x0001e20000100800 */
[----:B----4-:R-:W-:-:S03]  /*4020*/  FADD R217, R141, R217 ;  /* 0x000000d98dd97221 */ /* 0x010fc60000000000 */
[----:B0-----:R1:W5:Y:S01]  /*4030*/  LDL.LU R213, [R1+0xd4] ;  /* 0x0000d40001d57983 */ /* 0x0013620000300800 */
[----:B------:R-:W-:-:S03]  /*4040*/  FADD R218, R142, R218 ;  /* 0x000000da8eda7221 */ /* 0x000fc60000000000 */
[----:B------:R0:W-:Y:S01]  /*4050*/  STL [R1+0x40], R214 ;  /* 0x000040d601007387 */ /* 0x0001e20000100800 */
[----:B------:R-:W-:-:S01]  /*4060*/  FADD R219, R143, R219 ;  /* 0x000000db8fdb7221 */ /* 0x000fc20000000000 */
[----:B------:R-:W-:Y:S02]  /*4070*/  FADD R220, R144, R220 ;  /* 0x000000dc90dc7221 */ /* 0x000fe40000000000 */
[----:B0-----:R1:W5:Y:S04]  /*4080*/  LDL.LU R214, [R1+0xd0] ;  /* 0x0000d00001d67983 */ /* 0x0013680000300800 */
[----:B------:R0:W-:Y:S01]  /*4090*/  STL [R1+0x44], R215 ;  /* 0x000044d701007387 */ /* 0x0001e20000100800 */
[----:B------:R-:W-:-:S01]  /*40a0*/  FADD R221, R145, R221 ;  /* 0x000000dd91dd7221 */ /* 0x000fc20000000000 */
[----:B------:R-:W-:-:S02]  /*40b0*/  FADD R222, R146, R222 ;  /* 0x000000de92de7221 */ /* 0x000fc40000000000 */
[----:B0-----:R1:W5:Y:S04]  /*40c0*/  LDL.LU R215, [R1+0xcc] ;  /* 0x0000cc0001d77983 */ /* 0x0013680000300800 */
[----:B------:R0:W-:Y:S01]  /*40d0*/  STL [R1+0x48], R216 ;  /* 0x000048d801007387 */ /* 0x0001e20000100800 */
[----:B------:R-:W-:-:S03]  /*40e0*/  FADD R223, R147, R223 ;  /* 0x000000df93df7221 */ /* 0x000fc60000000000 */
        /* <DEDUP_REMOVED lines=13> */
[----:B------:R0:W-:Y:S04]  /*41c0*/  STL [R1+0x5c], R221 ;  /* 0x00005cdd01007387 */ /* 0x0001e80000100800 */
        /* <DEDUP_REMOVED lines=12> */
[----:B0-----:R1:W5:Y:S01]  /*4290*/  LDL.LU R227, [R1+0x9c] ;  /* 0x00009c0001e37983 */ /* 0x0013620000300800 */
[----:B------:R-:W-:-:S05]  /*42a0*/  UMOV UR6, URZ ;  /* 0x0000003f00067c82 */ /* 0x000fca0008000000 */
.L_x_28:
[----:B------:R-:W-:Y:S05]  /*42b0*/  @!P1 BRA `(.L_x_29) ;  /* 0x0000000000049947 */ /* 0x000fea0003800000 */
[----:B------:R-:W-:Y:S01]  /*42c0*/  BPT.TRAP 0x1 ;  /* 0x000000040000795c */ /* 0x000fe20000300000 */
.L_x_29:
[----:B------:R-:W-:Y:S02]  /*42d0*/  UISETP.GT.U32.AND UP0, UPT, UR13, 0x1, UPT ;  /* 0x000000010d00788c */ /* 0x000fe4000bf04070 */
[----:B------:R-:W-:-:S04]  /*42e0*/  ULEA UR8, UR31, UR12, 0x3 ;  /* 0x0000000c1f087291 */ /* 0x000fc8000f8e183f */
[----:B------:R-:W-:Y:S01]  /*42f0*/  UIADD3 UR8, UR8, 0x58, URZ ;  /* 0x0000005808087890 */ /* 0x000fe2000fffe03f */
[----:B------:R-:W-:-:S03]  /*4300*/  PLOP3.LUT P0, PT, PT, PT, UP0, 0x80, 0x0 ;  /* 0x000000000000781c */ /* 0x000fc60003f0f008 */
[----:B------:R-:W-:-:S09]  /*4310*/  UPRMT UR8, URZ, 0x654, UR8 ;  /* 0x000006543f087896 */ /* 0x000fd20008000008 */
[----:B------:R-:W-:Y:S01]  /*4320*/  SYNCS.ARRIVE.TRANS64.RED.A1T0 RZ, [UR8], RZ ;  /* 0x000000ffffff79a7 */ /* 0x000fe20008100408 */
[----:B------:R-:W-:Y:S05]  /*4330*/  @P0 BRA `(.L_x_30) ;  /* 0x0000000000040947 */ /* 0x000fea0003800000 */
[----:B------:R-:W-:Y:S01]  /*4340*/  BPT.TRAP 0x1 ;  /* 0x000000040000795c */ /* 0x000fe20000300000 */
.L_x_30:
[----:B------:R-:W-:Y:S01]  /*4350*/  UIADD3 UR19, UR19, 0x1, URZ ;  /* 0x0000000113137890 */ /* 0x000fe2000fffe03f */
[C---:B------:R-:W-:Y:S01]  /*4360*/  ISETP.GT.AND P0, PT, R228.reuse, 0x1, PT ;  /* 0x00000001e400780c */ /* 0x040fe20003f04270 */
[----:B------:R-:W-:Y:S01]  /*4370*/  UIADD3 UR31, UR31, 0x1, URZ ;  /* 0x000000011f1f7890 */ /* 0x000fe2000fffe03f */
[----:B------:R-:W-:Y:S01]  /*4380*/  VIADD R228, R228, 0xffffffff ;  /* 0xffffffffe4e47836 */ /* 0x000fe20000000000 */
[----:B------:R-:W-:Y:S02]  /*4390*/  UISETP.NE.AND UP0, UPT, UR19, 0xb, UPT ;  /* 0x0000000b1300788c */ /* 0x000fe4000bf05270 */
[----:B------:R-:W-:Y:S02]  /*43a0*/  UISETP.NE.AND UP1, UPT, UR31, 0xb, UPT ;  /* 0x0000000b1f00788c */ /* 0x000fe4000bf25270 */
[----:B------:R-:W-:Y:S02]  /*43b0*/  USEL UR8, URZ, 0x1, UP0 ;  /* 0x000000013f087887 */ /* 0x000fe40008000000 */
[----:B------:R-:W-:-:S02]  /*43c0*/  USEL UR19, UR19, URZ, UP0 ;  /* 0x0000003f13137287 */ /* 0x000fc40008000000 */
[----:B------:R-:W-:Y:S02]  /*43d0*/  USEL UR31, UR31, URZ, UP1 ;  /* 0x0000003f1f1f7287 */ /* 0x000fe40008800000 */
[----:B-----5:R-:W-:Y:S01]  /*43e0*/  LOP3.LUT R227, R227, UR8, RZ, 0x3c, !PT ;  /* 0x00000008e3e37c12 */ /* 0x020fe2000f8e3cff */
[----:B------:R-:W-:Y:S01]  /*43f0*/  UMOV UR8, 0x1 ;  /* 0x0000000100087882 */ /* 0x000fe20000000000 */
[----:B------:R-:W-:Y:S08]  /*4400*/  @P0 BRA `(.L_x_31) ;  /* 0xffffffec00880947 */ /* 0x000ff0000383ffff */
.L_x_23:
[----:B------:R-:W-:-:S04]  /*4410*/  UISETP.NE.AND UP0, UPT, UR6, URZ, UPT ;  /* 0x0000003f0600728c */ /* 0x000fc8000bf05270 */
[----:B------:R-:W-:-:S06]  /*4420*/  USEL UR6, URZ, 0x1, !UP0 ;  /* 0x000000013f067887 */ /* 0x000fcc000c000000 */
[----:B------:R-:W-:-:S13]  /*4430*/  ISETP.NE.AND P0, PT, RZ, UR6, PT ;  /* 0x00000006ff007c0c */ /* 0x000fda000bf05270 */
[----:B------:R-:W-:Y:S05]  /*4440*/  @!P0 BRA `(.L_x_32) ;  /* 0x0000000c00dc8947 */ /* 0x000fea0003800000 */
[----:B------:R-:W3:Y:S04]  /*4450*/  LDL.LU R227, [R1+0x74] ;  /* 0x0000740001e37983 */ /* 0x000ee80000300800 */
[----:B---3--:R3:W-:Y:S04]  /*4460*/  STL [R1+0x9c], R227 ;  /* 0x00009ce301007387 */ /* 0x0087e80000100800 */
[----:B---3--:R-:W3:Y:S04]  /*4470*/  LDL.LU R227, [R1+0x70] ;  /* 0x0000700001e37983 */ /* 0x008ee80000300800 */
        /* <DEDUP_REMOVED lines=55> */
[----:B---3--:R-:W3:Y:S01]  /*47f0*/  LDL.LU R227, [R1] ;  /* 0x0000000001e37983 */ /* 0x008ee20000300800 */
[----:B------:R-:W-:-:S02]  /*4800*/  WARPGROUP.DEPBAR.LE gsb0, 0x0 ;  /* 0x00008000000079c5 */ /* 0x000fc40000010000 */
[----:B------:R-:W-:Y:S01]  /*4810*/  FADD R226, R24, R226 ;  /* 0x000000e218e27221 */ /* 0x000fe20000000000 */
        /* <DEDUP_REMOVED lines=97> */
[----:B---3--:R-:W-:-:S05]  /*4e30*/  FADD R227, R122, R227 ;  /* 0x000000e37ae37221 */ /* 0x008fca0000000000 */
[----:B------:R3:W-:Y:S04]  /*4e40*/  STL [R1], R227 ;  /* 0x000000e301007387 */ /* 0x0007e80000100800 */
[----:B---3--:R-:W3:Y:S02]  /*4e50*/  LDL.LU R227, [R1+0x10c] ;  /* 0x00010c0001e37983 */ /* 0x008ee40000300800 */
[----:B---3--:R-:W-:-:S05]  /*4e60*/  FADD R227, R123, R227 ;  /* 0x000000e37be37221 */ /* 0x008fca0000000000 */
[----:B------:R3:W-:Y:S04]  /*4e70*/  STL [R1+0x4], R227 ;  /* 0x000004e301007387 */ /* 0x0007e80000100800 */
        /* <DEDUP_REMOVED lines=83> */
[----:B------:R3:W-:Y:S02]  /*53b0*/  STL [R1+0x74], R227 ;  /* 0x000074e301007387 */ /* 0x0007e40000100800 */
.L_x_32:
[----:B---3--:R-:W-:-:S04]  /*53c0*/  IMAD.U32 R227, RZ, RZ, UR30 ;  /* 0x0000001effe37e24 */ /* 0x008fc8000f8e00ff */
[----:B------:R3:W-:Y:S01]  /*53d0*/  SYNCS.ARRIVE.TRANS64.A1T0 RZ, [R227+UR28], RZ ;  /* 0x000000ffe3ff79a7 */ /* 0x0007e2000810001c */
[----:B------:R-:W-:Y:S02]  /*53e0*/  WARPGROUP.DEPBAR.LE gsb0, 0x0 ;  /* 0x00008000000079c5 */ /* 0x000fe40000010000 */
[----:B------:R-:W4:Y:S02]  /*53f0*/  LDC R24, c[0x0][0x28c] ;  /* 0x0000a300ff187b82 */ /* 0x000f240000000800 */
[----:B----4-:R-:W-:-:S13]  /*5400*/  ISETP.GE.AND P0, PT, R24, 0x1, PT ;  /* 0x000000011800780c */ /* 0x010fda0003f06270 */
[----:B---3--:R-:W-:Y:S05]  /*5410*/  @!P0 BRA `(.L_x_33) ;  /* 0x0000000000408947 */ /* 0x008fea0003800000 */
[----:B------:R-:W-:-:S06]  /*5420*/  UISETP.NE.AND UP0, UPT, UR26, 0x3, UPT ;  /* 0x000000031a00788c */ /* 0x000fcc000bf05270 */
[----:B------:R-:W-:-:S13]  /*5430*/  PLOP3.LUT P0, PT, PT, PT, UP0, 0x80, 0x0 ;  /* 0x000000000000781c */ /* 0x000fda0003f0f008 */
[----:B------:R-:W-:Y:S05]  /*5440*/  @!P0 BRA `(.L_x_34) ;  /* 0x0000000000048947 */ /* 0x000fea0003800000 */
[----:B------:R-:W-:Y:S01]  /*5450*/  BPT.TRAP 0x1 ;  /* 0x000000040000795c */ /* 0x000fe20000300000 */
.L_x_34:
[----:B------:R-:W-:Y:S02]  /*5460*/  UIADD3 UR8, UR16, UR5, URZ ;  /* 0x0000000510087290 */ /* 0x000fe4000fffe03f */
[----:B------:R-:W-:Y:S02]  /*5470*/  UISETP.GT.U32.AND UP0, UPT, UR13, 0x1, UPT ;  /* 0x000000010d00788c */ /* 0x000fe4000bf04070 */
[----:B------:R-:W-:-:S04]  /*5480*/  UIMAD.WIDE.U32 UR6, UR8, -0x45d1745d, URZ ;  /* 0xba2e8ba3080678a5 */ /* 0x000fc8000f8e003f */
[----:B------:R-:W-:Y:S01]  /*5490*/  USHF.R.U32.HI UR6, URZ, 0x3, UR7 ;  /* 0x000000033f067899 */ /* 0x000fe20008011607 */
[----:B------:R-:W-:-:S03]  /*54a0*/  PLOP3.LUT P0, PT, PT, PT, UP0, 0x80, 0x0 ;  /* 0x000000000000781c */ /* 0x000fc60003f0f008 */
[----:B------:R-:W-:-:S04]  /*54b0*/  UIMAD UR8, UR6, -0xb, UR8 ;  /* 0xfffffff5060878a4 */ /* 0x000fc8000f8e0208 */
[----:B------:R-:W-:-:S04]  /*54c0*/  ULEA UR8, UR8, UR12, 0x3 ;  /* 0x0000000c08087291 */ /* 0x000fc8000f8e183f */
[----:B------:R-:W-:-:S04]  /*54d0*/  UIADD3 UR8, UR8, 0x58, URZ ;  /* 0x0000005808087890 */ /* 0x000fc8000fffe03f */
[----:B------:R-:W-:-:S09]  /*54e0*/  UPRMT UR8, URZ, 0x654, UR8 ;  /* 0x000006543f087896 */ /* 0x000fd20008000008 */
[----:B------:R-:W-:Y:S01]  /*54f0*/  SYNCS.ARRIVE.TRANS64.RED.A1T0 RZ, [UR8], RZ ;  /* 0x000000ffffff79a7 */ /* 0x000fe20008100408 */
[----:B------:R-:W-:Y:S05]  /*5500*/  @P0 BRA `(.L_x_33) ;  /* 0x0000000000040947 */ /* 0x000fea0003800000 */
[----:B------:R-:W-:Y:S01]  /*5510*/  BPT.TRAP 0x1 ;  /* 0x000000040000795c */ /* 0x000fe20000300000 */
.L_x_33:
[----:B------:R-:W3:Y:S01]  /*5520*/  S2R R25, SR_TID.X ;  /* 0x0000000000197919 */ /* 0x000ee20000002100 */
[----:B------:R-:W-:Y:S01]  /*5530*/  IMAD.U32 R24, RZ, RZ, UR29 ;  /* 0x0000001dff187e24 */ /* 0x000fe2000f8e00ff */
[----:B------:R-:W-:Y:S01]  /*5540*/  UIADD3 UR5, UR27, UR5, URZ ;  /* 0x000000051b057290 */ /* 0x000fe2000fffe03f */
[----:B------:R-:W4:Y:S01]  /*5550*/  LDC R35, c[0x0][0x288] ;  /* 0x0000a200ff237b82 */ /* 0x000f220000000800 */
[----:B------:R-:W-:Y:S02]  /*5560*/  UISETP.GE.U32.AND UP1, UPT, UR27, 0xb, UPT ;  /* 0x0000000b1b00788c */ /* 0x000fe4000bf26070 */
[----:B------:R-:W-:Y:S01]  /*5570*/  SHF.L.U32 R24, R24, 0x1f, RZ ;  /* 0x0000001f18187819 */ /* 0x000fe200000006ff */
[----:B------:R-:W-:Y:S02]  /*5580*/  UISETP.GT.U32.AND UP0, UPT, UR5, 0xa, UPT ;  /* 0x0000000a0500788c */ /* 0x000fe4000bf04070 */
[----:B------:R-:W-:Y:S01]  /*5590*/  UIMAD.WIDE.U32 UR6, UR5, -0x45d1745d, URZ ;  /* 0xba2e8ba3050678a5 */ /* 0x000fe2000f8e003f */
[----:B------:R-:W5:Y:S01]  /*55a0*/  SYNCS.PHASECHK.TRANS64.TRYWAIT P0, [UR17+0x8], R24 ;  /* 0x00000818ff0075a7 */ /* 0x000f620008000151 */
[----:B------:R-:W-:-:S02]  /*55b0*/  UISETP.LT.U32.AND UP0, UPT, UR27, 0xb, UP0 ;  /* 0x0000000b1b00788c */ /* 0x000fc40008701070 */
[----:B------:R-:W-:Y:S02]  /*55c0*/  USHF.R.U32.HI UR6, URZ, 0x3, UR7 ;  /* 0x000000033f067899 */ /* 0x000fe40008011607 */
[----:B------:R-:W-:Y:S02]  /*55d0*/  USEL UR8, URZ, 0x1, !UP0 ;  /* 0x000000013f087887 */ /* 0x000fe4000c000000 */
[----:B------:R-:W-:Y:S02]  /*55e0*/  UIMAD UR5, UR6, -0xb, UR5 ;  /* 0xfffffff5060578a4 */ /* 0x000fe4000f8e0205 */
[----:B------:R-:W-:-:S04]  /*55f0*/  ULOP3.LUT UR4, UR4, UR8, URZ, 0x3c, !UPT ;  /* 0x0000000804047292 */ /* 0x000fc8000f8e3c3f */
[----:B------:R-:W-:Y:S01]  /*5600*/  @UP1 ULOP3.LUT UR4, UR4, 0x1, UR6, 0x78, !UPT ;  /* 0x0000000104041892 */ /* 0x000fe2000f8e7806 */
[----:B---3--:R-:W-:-:S04]  /*5610*/  SHF.R.S32.HI R26, RZ, 0x1f, R25 ;  /* 0x0000001fff1a7819 */ /* 0x008fc80000011419 */
[----:B------:R-:W-:-:S04]  /*5620*/  LEA.HI R26, R26, R25, RZ, 0x7 ;  /* 0x000000191a1a7211 */ /* 0x000fc800078f38ff */
[----:B------:R-:W-:-:S05]  /*5630*/  LOP3.LUT R26, R26, 0xffffff80, RZ, 0xc0, !PT ;  /* 0xffffff801a1a7812 */ /* 0x000fca00078ec0ff */
[----:B------:R-:W-:-:S05]  /*5640*/  IMAD.IADD R26, R25, 0x1, -R26 ;  /* 0x00000001191a7824 */ /* 0x000fca00078e0a1a */
[----:B------:R-:W-:-:S04]  /*5650*/  SHF.R.S32.HI R25, RZ, 0x1f, R26 ;  /* 0x0000001fff197819 */ /* 0x000fc8000001141a */
[----:B------:R-:W-:-:S04]  /*5660*/  LEA.HI R25, R25, R26, RZ, 0x2 ;  /* 0x0000001a19197211 */ /* 0x000fc800078f10ff */
[----:B------:R-:W-:-:S05]  /*5670*/  LOP3.LUT R25, R25, 0xfffffffc, RZ, 0xc0, !PT ;  /* 0xfffffffc19197812 */ /* 0x000fca00078ec0ff */
[----:B------:R-:W-:-:S04]  /*5680*/  IMAD.IADD R40, R26, 0x1, -R25 ;  /* 0x000000011a287824 */ /* 0x000fc800078e0a19 */
[----:B------:R-:W-:Y:S01]  /*5690*/  IMAD.SHL.U32 R32, R40, 0x2, RZ ;  /* 0x0000000228207824 */ /* 0x000fe200078e00ff */
[----:B----45:R-:W-:Y:S06]  /*56a0*/  @!P0 BRA `(.L_x_35) ;  /* 0x000000ac006c8947 */ /* 0x030fec0003800000 */
.L_x_328:
[----:B------:R4:W-:Y:S01]  /*56b0*/  STL [R1+0xa0], R2 ;  /* 0x0000a00201007387 */ /* 0x0009e20000100800 */
[----:B------:R-:W-:Y:S01]  /*56c0*/  ULDC UR8, c[0x0][0x284] ;  /* 0x0000a10000087ab9 */ /* 0x000fe20000000800 */
[----:B------:R-:W-:Y:S01]  /*56d0*/  SHF.R.S32.HI R33, RZ, 0x1f, R32 ;  /* 0x0000001fff217819 */ /* 0x000fe20000011420 */
[----:B------:R-:W-:Y:S01]  /*56e0*/  ULDC.64 UR6, c[0x0][0x5d0] ;  /* 0x0001740000067ab9 */ /* 0x000fe20000000a00 */
[----:B----4-:R-:W4:Y:S04]  /*56f0*/  LDL.LU R2, [R1+0x88] ;  /* 0x0000880001027983 */ /* 0x010f280000300800 */
[----:B------:R0:W-:Y:S04]  /*5700*/  STL [R1+0x9c], R0 ;  /* 0x00009c0001007387 */ /* 0x0001e80000100800 */
[----:B------:R-:W2:Y:S04]  /*5710*/  LDL R227, [R1+0x78] ;  /* 0x0000780001e37983 */ /* 0x000ea80000100800 */
[----:B0-----:R-:W3:Y:S01]  /*5720*/  LDL R0, [R1+0x84] ;  /* 0x0000840001007983 */ /* 0x001ee20000100800 */
[----:B----4-:R-:W-:-:S03]  /*5730*/  IMAD.SHL.U32 R37, R2, 0x100, RZ ;  /* 0x0000010002257824 */ /* 0x010fc600078e00ff */
[----:B------:R0:W5:Y:S01]  /*5740*/  LDL.LU R2, [R1+0xa0] ;  /* 0x0000a00001027983 */ /* 0x0001620000300800 */
[----:B---3--:R-:W-:-:S03]  /*5750*/  IMAD.SHL.U32 R34, R0, 0x40, RZ ;  /* 0x0000004000227824 */ /* 0x008fc600078e00ff */
[----:B------:R0:W5:Y:S02]  /*5760*/  LDL.LU R0, [R1+0x9c] ;  /* 0x00009c0001007983 */ /* 0x0001640000300800 */
[----:B------:R-:W-:Y:S02]  /*5770*/  ISETP.GE.AND P0, PT, R34, UR8, PT ;  /* 0x0000000822007c0c */ /* 0x000fe4000bf06270 */
[----:B--2---:R-:W-:Y:S02]  /*5780*/  SHF.R.S32.HI R38, RZ, 0x1f, R227 ;  /* 0x0000001fff267819 */ /* 0x004fe400000114e3 */
[----:B------:R-:W-:Y:S01]  /*5790*/  ISETP.GE.OR P0, PT, R37, R35, P0 ;  /* 0x000000232500720c */ /* 0x000fe20000706670 */
[----:B------:R-:W-:-:S04]  /*57a0*/  IMAD.WIDE.U32 R24, R227, UR6, R32 ;  /* 0x00000006e3187c25 */ /* 0x000fc8000f8e0020 */
[----:B------:R-:W-:Y:S01]  /*57b0*/  IMAD R26, R38, UR6, RZ ;  /* 0x00000006261a7c24 */ /* 0x000fe2000f8e02ff */
[----:B------:R-:W-:Y:S02]  /*57c0*/  SHF.R.S32.HI R36, RZ, 0x1f, R37 ;  /* 0x0000001fff247819 */ /* 0x000fe40000011425 */
[----:B------:R-:W-:Y:S01]  /*57d0*/  IADD3 R24, P1, R37, R24, RZ ;  /* 0x0000001825187210 */ /* 0x000fe20007f3e0ff */
[----:B------:R-:W-:-:S05]  /*57e0*/  IMAD R27, R227, UR7, R26 ;  /* 0x00000007e31b7c24 */ /* 0x000fca000f8e021a */
[----:B------:R-:W-:Y:S01]  /*57f0*/  IADD3.X R25, R36, R25, R27, P1, !PT ;  /* 0x0000001924197210 */ /* 0x000fe20000ffe41b */
[----:B0-----:R-:W-:Y:S06]  /*5800*/  @P0 BRA `(.L_x_36) ;  /* 0x0000008c00cc0947 */ /* 0x001fec0003800000 */
[----:B------:R0:W-:Y:S01]  /*5810*/  STL.64 [R1+0xa8], R4 ;  /* 0x0000a80401007387 */ /* 0x0001e20000100a00 */
[----:B------:R-:W2:Y:S01]  /*5820*/  LDC.64 R28, c[0x0][0x5c8] ;  /* 0x00017200ff1c7b82 */ /* 0x000ea20000000a00 */
[----:B------:R-:W-:Y:S02]  /*5830*/  ULDC.64 UR6, c[0x0][0x5c0] ;  /* 0x0001700000067ab9 */ /* 0x000fe40000000a00 */
[----:B0-----:R-:W3:Y:S04]  /*5840*/  LDL.64 R4, [R1+0x90] ;  /* 0x0000900001047983 */ /* 0x001ee80000100a00 */
[----:B-----5:R0:W-:Y:S04]  /*5850*/  STL [R1+0xa0], R2 ;  /* 0x0000a00201007387 */ /* 0x0201e80000100800 */
[----:B0-----:R-:W3:Y:S04]  /*5860*/  LDL.LU R2, [R1+0x84] ;  /* 0x0000840001027983 */ /* 0x001ee80000300800 */
[----:B------:R0:W-:Y:S04]  /*5870*/  STL [R1+0x9c], R0 ;  /* 0x00009c0001007387 */ /* 0x0001e80000100800 */
[----:B0-----:R-:W4:Y:S01]  /*5880*/  LDL R0, [R1+0x8c] ;  /* 0x00008c0001007983 */ /* 0x001f220000100800 */
[----:B---3--:R-:W-:-:S03]  /*5890*/  IMAD.WIDE R30, R2, 0x40, R4 ;  /* 0x00000040021e7825 */ /* 0x008fc600078e0204 */
[----:B------:R0:W5:Y:S04]  /*58a0*/  LDL.LU.64 R4, [R1+0xa8] ;  /* 0x0000a80001047983 */ /* 0x0001680000300a00 */
[----:B------:R0:W5:Y:S01]  /*58b0*/  LDL.LU R2, [R1+0xa0] ;  /* 0x0000a00001027983 */ /* 0x0001620000300800 */
[-C--:B--2---:R-:W-:Y:S02]  /*58c0*/  IMAD R26, R31, R28.reuse, RZ ;  /* 0x0000001c1f1a7224 */ /* 0x084fe400078e02ff */
[----:B------:R-:W-:-:S04]  /*58d0*/  IMAD.WIDE.U32 R24, R30, R28, R24 ;  /* 0x0000001c1e187225 */ /* 0x000fc800078e0018 */
[----:B------:R-:W-:Y:S01]  /*58e0*/  IMAD R27, R30, R29, R26 ;  /* 0x0000001d1e1b7224 */ /* 0x000fe200078e021a */
[----:B------:R-:W-:Y:S01]  /*58f0*/  LEA R26, P0, R28, R24, 0x3 ;  /* 0x000000181c1a7211 */ /* 0x000fe200078018ff */
[----:B----4-:R-:W-:Y:S01]  /*5900*/  IMAD.IADD R39, R0, 0x1, -R34 ;  /* 0x0000000100277824 */ /* 0x010fe200078e0a22 */
[----:B------:R-:W-:Y:S01]  /*5910*/  IADD3 R24, P1, R24, UR6, RZ ;  /* 0x0000000618187c10 */ /* 0x000fe2000ff3e0ff */
[----:B------:R0:W5:Y:S01]  /*5920*/  LDL.LU R0, [R1+0x9c] ;  /* 0x00009c0001007983 */ /* 0x0001620000300800 */
[----:B------:R-:W-:Y:S01]  /*5930*/  IMAD.IADD R27, R25, 0x1, R27 ;  /* 0x00000001191b7824 */ /* 0x000fe200078e021b */
[----:B------:R-:W-:-:S04]  /*5940*/  IADD3 R26, P3, R26, UR6, RZ ;  /* 0x000000061a1a7c10 */ /* 0x000fc8000ff7e0ff */
[----:B------:R-:W-:Y:S01]  /*5950*/  LEA.HI.X R29, R28, R27, R29, 0x3, P0 ;  /* 0x0000001b1c1d7211 */ /* 0x000fe200000f1c1d */
[----:B------:R-:W-:Y:S01]  /*5960*/  IMAD R28, R40, -0x2, R35 ;  /* 0xfffffffe281c7824 */ /* 0x000fe200078e0223 */
[----:B------:R-:W-:Y:S01]  /*5970*/  FSETP.NEU.AND P0, PT, RZ, UR25, PT ;  /* 0x00000019ff007c0b */ /* 0x000fe2000bf0d000 */
[----:B------:R-:W-:Y:S01]  /*5980*/  BSSY B0, `(.L_x_36) ;  /* 0x00008db000007945 */ /* 0x000fe20003800000 */
[----:B------:R-:W-:Y:S02]  /*5990*/  IADD3.X R25, R27, UR7, RZ, P1, !PT ;  /* 0x000000071b197c10 */ /* 0x000fe40008ffe4ff */
[----:B------:R-:W-:Y:S01]  /*59a0*/  IADD3.X R27, R29, UR7, RZ, P3, !PT ;  /* 0x000000071d1b7c10 */ /* 0x000fe20009ffe4ff */
[----:B------:R-:W-:-:S08]  /*59b0*/  IMAD.IADD R34, R28, 0x1, -R37 ;  /* 0x000000011c227824 */ /* 0x000fd000078e0a25 */
[----:B0-----:R-:W-:Y:S05]  /*59c0*/  @!P0 BRA `(.L_x_37) ;  /* 0x0000006800d88947 */ /* 0x001fea0003800000 */
[----:B------:R-:W-:Y:S01]  /*59d0*/  ULDC.64 UR6, c[0x0][0x5b8] ;  /* 0x00016e0000067ab9 */ /* 0x000fe20000000a00 */
[----:B------:R-:W-:Y:S01]  /*59e0*/  ULDC.64 UR8, c[0x0][0x5a8] ;  /* 0x00016a0000087ab9 */ /* 0x000fe20000000a00 */
[----:B------:R-:W-:Y:S01]  /*59f0*/  IMAD.WIDE.U32 R32, R227, UR6, R32 ;  /* 0x00000006e3207c25 */ /* 0x000fe2000f8e0020 */
[----:B------:R-:W-:Y:S03]  /*5a00*/  BSSY B1, `(.L_x_38) ;  /* 0x0000010000017945 */ /* 0x000fe60003800000 */
[----:B------:R-:W-:Y:S01]  /*5a10*/  IMAD R28, R38, UR6, RZ ;  /* 0x00000006261c7c24 */ /* 0x000fe2000f8e02ff */
[----:B------:R-:W-:-:S03]  /*5a20*/  IADD3 R32, P0, R37, R32, RZ ;  /* 0x0000002025207210 */ /* 0x000fc60007f1e0ff */
[----:B------:R-:W-:Y:S01]  /*5a30*/  IMAD R29, R227, UR7, R28 ;  /* 0x00000007e31d7c24 */ /* 0x000fe2000f8e021c */
[----:B------:R-:W-:Y:S02]  /*5a40*/  ULDC.64 UR6, c[0x0][0x5b0] ;  /* 0x00016c0000067ab9 */ /* 0x000fe40000000a00 */
[----:B------:R-:W-:Y:S02]  /*5a50*/  IMAD R35, R31, UR6, RZ ;  /* 0x000000061f237c24 */ /* 0x000fe4000f8e02ff */
[----:B------:R-:W-:Y:S02]  /*5a60*/  IADD3.X R33, R36, R33, R29, P0, !PT ;  /* 0x0000002124217210 */ /* 0x000fe400007fe41d */
[----:B------:R-:W-:Y:S01]  /*5a70*/  ISETP.GE.AND P0, PT, R39, 0x1, PT ;  /* 0x000000012700780c */ /* 0x000fe20003f06270 */
[C---:B------:R-:W-:Y:S02]  /*5a80*/  IMAD R35, R30.reuse, UR7, R35 ;  /* 0x000000071e237c24 */ /* 0x040fe4000f8e0223 */
[----:B------:R-:W-:Y:S01]  /*5a90*/  IMAD.WIDE.U32 R28, R30, UR6, R32 ;  /* 0x000000061e1c7c25 */ /* 0x000fe2000f8e0020 */
[----:B------:R-:W-:-:S02]  /*5aa0*/  ISETP.LT.OR P4, PT, R34, 0x1, !P0 ;  /* 0x000000012200780c */ /* 0x000fc40004781670 */
[----:B------:R-:W-:-:S04]  /*5ab0*/  IADD3 R28, P1, R28, UR8, RZ ;  /* 0x000000081c1c7c10 */ /* 0x000fc8000ff3e0ff */
[--C-:B------:R-:W-:Y:S02]  /*5ac0*/  IADD3.X R29, R29, UR9, R35.reuse, P1, !PT ;  /* 0x000000091d1d7c10 */ /* 0x100fe40008ffe423 */
[----:B------:R-:W-:-:S05]  /*5ad0*/  PRMT R35, RZ, 0x7610, R35 ;  /* 0x00007610ff237816 */ /* 0x000fca0000000023 */
[----:B------:R-:W-:Y:S05]  /*5ae0*/  @P4 BRA `(.L_x_39) ;  /* 0x0000000000044947 */ /* 0x000fea0003800000 */
[----:B------:R0:W5:Y:S02]  /*5af0*/  LDG.E.U8 R35, desc[UR22][R28.64] ;  /* 0x000000161c237981 */ /* 0x000164000c1e1100 */
.L_x_39:
[----:B------:R-:W-:Y:S05]  /*5b00*/  BSYNC B1 ;  /* 0x0000000000017941 */ /* 0x000fea0003800000 */
.L_x_38:
[----:B-----5:R-:W-:Y:S01]  /*5b10*/  LOP3.LUT R35, R35, 0xff, RZ, 0xc0, !PT ;  /* 0x000000ff23237812 */ /* 0x020fe200078ec0ff */
[----:B------:R-:W-:Y:S01]  /*5b20*/  BSSY B1, `(.L_x_40) ;  /* 0x000000b000017945 */ /* 0x000fe20003800000 */
[----:B------:R-:W-:Y:S02]  /*5b30*/  ISETP.LT.OR P3, PT, R34, 0x2, !P0 ;  /* 0x000000022200780c */ /* 0x000fe40004761670 */
[----:B------:R-:W-:-:S05]  /*5b40*/  F2FP.F16.E5M2.UNPACK_B R35, R35 ;  /* 0x00000023ff23723e */ /* 0x000fca00020004ff */
[----:B------:R-:W-:-:S05]  /*5b50*/  HADD2.F32 R35, -RZ, R35.H0_H0 ;  /* 0x20000023ff237230 */ /* 0x000fca0000004100 */
[----:B------:R-:W-:-:S04]  /*5b60*/  FMUL R35, R35, UR25 ;  /* 0x0000001923237c20 */ /* 0x000fc80008400000 */
[----:B------:R-:W-:-:S05]  /*5b70*/  FFMA R35, R226, UR24, R35 ;  /* 0x00000018e2237c23 */ /* 0x000fca0008000023 */
[----:B------:R-:W-:Y:S02]  /*5b80*/  F2FP.SATFINITE.E5M2.F32.PACK_AB_MERGE_C R37, RZ, R35, RZ ;  /* 0x00000023ff25723e */ /* 0x000fe400048060ff */
[----:B------:R-:W-:-:S03]  /*5b90*/  PRMT R35, RZ, 0x7610, R35 ;  /* 0x00007610ff237816 */ /* 0x000fc60000000023 */
[----:B------:R2:W-:Y:S01]  /*5ba0*/  @!P4 STG.E.U8 desc[UR22][R24.64], R37 ;  /* 0x000000251800c986 */ /* 0x0005e2000c101116 */
[----:B------:R-:W-:Y:S05]  /*5bb0*/  @P3 BRA `(.L_x_41) ;  /* 0x0000000000043947 */ /* 0x000fea0003800000 */
[----:B------:R3:W5:Y:S02]  /*5bc0*/  LDG.E.U8 R35, desc[UR22][R28.64+0x1] ;  /* 0x000001161c237981 */ /* 0x000764000c1e1100 */
.L_x_41:
[----:B------:R-:W-:Y:S05]  /*5bd0*/  BSYNC B1 ;  /* 0x0000000000017941 */ /* 0x000fea0003800000 */
.L_x_40:
[----:B-----5:R-:W-:Y:S01]  /*5be0*/  LOP3.LUT R35, R35, 0xff, RZ, 0xc0, !PT ;  /* 0x000000ff23237812 */ /* 0x020fe200078ec0ff */
[----:B------:R-:W-:Y:S01]  /*5bf0*/  BSSY B1, `(.L_x_42) ;  /* 0x0000013000017945 */ /* 0x000fe20003800000 */
[----:B--2---:R-:W-:Y:S02]  /*5c00*/  IADD3 R37, P1, R30, 0x8, RZ ;  /* 0x000000081e257810 */ /* 0x004fe40007f3e0ff */
[----:B------:R-:W-:-:S03]  /*5c10*/  F2FP.F16.E5M2.UNPACK_B R35, R35 ;  /* 0x00000023ff23723e */ /* 0x000fc600020004ff */
[----:B------:R-:W-:Y:S01]  /*5c20*/  IMAD.X R31, RZ, RZ, R31, P1 ;  /* 0x000000ffff1f7224 */ /* 0x000fe200008e061f */
[----:B------:R-:W-:Y:S01]  /*5c30*/  ISETP.GE.AND P1, PT, R39, 0x9, PT ;  /* 0x000000092700780c */ /* 0x000fe20003f26270 */
[----:B------:R-:W-:Y:S02]  /*5c40*/  HADD2.F32 R35, -RZ, R35.H0_H0 ;  /* 0x20000023ff237230 */ /* 0x000fe40000004100 */
[----:B------:R-:W-:Y:S01]  /*5c50*/  IMAD R36, R31, UR6, RZ ;  /* 0x000000061f247c24 */ /* 0x000fe2000f8e02ff */
[----:B------:R-:W-:Y:S01]  /*5c60*/  ISETP.LT.OR P5, PT, R34, 0x1, !P1 ;  /* 0x000000012200780c */ /* 0x000fe20004fa1670 */
[----:B------:R-:W-:-:S04]  /*5c70*/  IMAD.WIDE.U32 R32, R37, UR6, R32 ;  /* 0x0000000625207c25 */ /* 0x000fc8000f8e0020 */
[----:B------:R-:W-:Y:S01]  /*5c80*/  FMUL R30, R35, UR25 ;  /* 0x00000019231e7c20 */ /* 0x000fe20008400000 */
[----:B------:R-:W-:-:S03]  /*5c90*/  IMAD R37, R37, UR7, R36 ;  /* 0x0000000725257c24 */ /* 0x000fc6000f8e0224 */
[----:B------:R-:W-:Y:S01]  /*5ca0*/  FFMA R225, R225, UR24, R30 ;  /* 0x00000018e1e17c23 */ /* 0x000fe2000800001e */
[----:B------:R-:W-:Y:S02]  /*5cb0*/  IADD3 R30, P4, R32, UR8, RZ ;  /* 0x00000008201e7c10 */ /* 0x000fe4000ff9e0ff */
[----:B------:R-:W-:Y:S02]  /*5cc0*/  PRMT R32, RZ, 0x7610, R32 ;  /* 0x00007610ff207816 */ /* 0x000fe40000000020 */
[----:B------:R-:W-:Y:S02]  /*5cd0*/  F2FP.SATFINITE.E5M2.F32.PACK_AB_MERGE_C R225, RZ, R225, RZ ;  /* 0x000000e1ffe1723e */ /* 0x000fe400048060ff */
[----:B------:R-:W-:-:S03]  /*5ce0*/  IADD3.X R31, R33, UR9, R37, P4, !PT ;  /* 0x00000009211f7c10 */ /* 0x000fc6000a7fe425 */
[----:B------:R2:W-:Y:S01]  /*5cf0*/  @!P3 STG.E.U8 desc[UR22][R24.64+0x1], R225 ;  /* 0x000001e11800b986 */ /* 0x0005e2000c101116 */
[----:B------:R-:W-:Y:S05]  /*5d00*/  @P5 BRA `(.L_x_43) ;  /* 0x0000000000045947 */ /* 0x000fea0003800000 */
[----:B------:R4:W5:Y:S02]  /*5d10*/  LDG.E.U8 R32, desc[UR22][R30.64] ;  /* 0x000000161e207981 */ /* 0x000964000c1e1100 */
.L_x_43:
[----:B------:R-:W-:Y:S05]  /*5d20*/  BSYNC B1 ;  /* 0x0000000000017941 */ /* 0x000fea0003800000 */
.L_x_42:
[----:B-----5:R-:W-:Y:S01]  /*5d30*/  LOP3.LUT R32, R32, 0xff, RZ, 0xc0, !PT ;  /* 0x000000ff20207812 */ /* 0x020fe200078ec0ff */
[----:B------:R-:W-:Y:S01]  /*5d40*/  BSSY B1, `(.L_x_44) ;  /* 0x000000b000017945 */ /* 0x000fe20003800000 */
[----:B------:R-:W-:Y:S02]  /*5d50*/  ISETP.LT.OR P3, PT, R34, 0x2, !P1 ;  /* 0x000000022200780c */ /* 0x000fe40004f61670 */
[----:B------:R-:W-:-:S05]  /*5d60*/  F2FP.F16.E5M2.UNPACK_B R32, R32 ;  /* 0x00000020ff20723e */ /* 0x000fca00020004ff */
[----:B------:R-:W-:-:S05]  /*5d70*/  HADD2.F32 R32, -RZ, R32.H0_H0 ;  /* 0x20000020ff207230 */ /* 0x000fca0000004100 */
[----:B------:R-:W-:Y:S01]  /*5d80*/  FMUL R33, R32, UR25 ;  /* 0x0000001920217c20 */ /* 0x000fe20008400000 */
[----:B------:R-:W-:-:S03]  /*5d90*/  PRMT R32, RZ, 0x7610, R32 ;  /* 0x00007610ff207816 */ /* 0x000fc60000000020 */
[----:B------:R-:W-:-:S05]  /*5da0*/  FFMA R33, R224, UR24, R33 ;  /* 0x00000018e0217c23 */ /* 0x000fca0008000021 */
[----:B------:R-:W-:-:S05]  /*5db0*/  F2FP.SATFINITE.E5M2.F32.PACK_AB_MERGE_C R33, RZ, R33, RZ ;  /* 0x00000021ff21723e */ /* 0x000fca00048060ff */
[----:B------:R0:W-:Y:S01]  /*5dc0*/  @!P5 STG.E.U8 desc[UR22][R26.64], R33 ;  /* 0x000000211a00d986 */ /* 0x0001e2000c101116 */
[----:B------:R-:W-:Y:S05]  /*5dd0*/  @P3 BRA `(.L_x_45) ;  /* 0x0000000000043947 */ /* 0x000fea0003800000 */
[----:B------:R0:W5:Y:S02]  /*5de0*/  LDG.E.U8 R32, desc[UR22][R30.64+0x1] ;  /* 0x000001161e207981 */ /* 0x000164000c1e1100 */
.L_x_45:
[----:B------:R-:W-:Y:S05]  /*5df0*/  BSYNC B1 ;  /* 0x0000000000017941 */ /* 0x000fea0003800000 */
.L_x_44:
[----:B-----5:R-:W-:Y:S01]  /*5e00*/  LOP3.LUT R32, R32, 0xff, RZ, 0xc0, !PT ;  /* 0x000000ff20207812 */ /* 0x020fe200078ec0ff */
[----:B------:R-:W-:Y:S01]  /*5e10*/  BSSY B1, `(.L_x_46) ;  /* 0x000000b000017945 */ /* 0x000fe20003800000 */
[----:B------:R-:W-:Y:S02]  /*5e20*/  ISETP.LT.OR P4, PT, R34, 0x9, !P0 ;  /* 0x000000092200780c */ /* 0x000fe40004781670 */
[----:B------:R-:W-:-:S05]  /*5e30*/  F2FP.F16.E5M2.UNPACK_B R32, R32 ;  /* 0x00000020ff20723e */ /* 0x000fca00020004ff */
[----:B------:R-:W-:-:S05]  /*5e40*/  HADD2.F32 R32, -RZ, R32.H0_H0 ;  /* 0x20000020ff207230 */ /* 0x000fca0000004100 */
[----:B------:R-:W-:-:S04]  /*5e50*/  FMUL R32, R32, UR25 ;  /* 0x0000001920207c20 */ /* 0x000fc80008400000 */
[----:B------:R-:W-:-:S05]  /*5e60*/  FFMA R32, R223, UR24, R32 ;  /* 0x00000018df207c23 */ /* 0x000fca0008000020 */
[----:B0-----:R-:W-:Y:S02]  /*5e70*/  F2FP.SATFINITE.E5M2.F32.PACK_AB_MERGE_C R33, RZ, R32, RZ ;  /* 0x00000020ff21723e */ /* 0x001fe400048060ff */
[----:B------:R-:W-:-:S03]  /*5e80*/  PRMT R32, RZ, 0x7610, R32 ;  /* 0x00007610ff207816 */ /* 0x000fc60000000020 */
[----:B------:R0:W-:Y:S01]  /*5e90*/  @!P3 STG.E.U8 desc[UR22][R26.64+0x1], R33 ;  /* 0x000001211a00b986 */ /* 0x0001e2000c101116 */
[----:B------:R-:W-:Y:S05]  /*5ea0*/  @P4 BRA `(.L_x_47) ;  /* 0x0000000000044947 */ /* 0x000fea0003800000 */
[----:B------:R0:W5:Y:S02]  /*5eb0*/  LDG.E.U8 R32, desc[UR22][R28.64+0x8] ;  /* 0x000008161c207981 */ /* 0x000164000c1e1100 */
.L_x_47:
[----:B------:R-:W-:Y:S05]  /*5ec0*/  BSYNC B1 ;  /* 0x0000000000017941 */ /* 0x000fea0003800000 */
.L_x_46:
[----:B-----5:R-:W-:Y:S01]  /*5ed0*/  LOP3.LUT R32, R32, 0xff, RZ, 0xc0, !PT ;  /* 0x000000ff20207812 */ /* 0x020fe200078ec0ff */
[----:B------:R-:W-:Y:S01]  /*5ee0*/  BSSY B1, `(.L_x_48) ;  /* 0x000000b000017945 */ /* 0x000fe20003800000 */
[----:B------:R-:W-:Y:S02]  /*5ef0*/  ISETP.LT.OR P3, PT, R34, 0xa, !P0 ;  /* 0x0000000a2200780c */ /* 0x000fe40004761670 */
[----:B------:R-:W-:-:S05]  /*5f00*/  F2FP.F16.E5M2.UNPACK_B R32, R32 ;  /* 0x00000020ff20723e */ /* 0x000fca00020004ff */
[----:B------:R-:W-:-:S05]  /*5f10*/  HADD2.F32 R32, -RZ, R32.H0_H0 ;  /* 0x20000020ff207230 */ /* 0x000fca0000004100 */
[----:B0-----:R-:W-:Y:S01]  /*5f20*/  FMUL R33, R32, UR25 ;  /* 0x0000001920217c20 */ /* 0x001fe20008400000 */
[----:B------:R-:W-:-:S03]  /*5f30*/  PRMT R32, RZ, 0x7610, R32 ;  /* 0x00007610ff207816 */ /* 0x000fc60000000020 */
[----:B------:R-:W-:-:S05]  /*5f40*/  FFMA R33, R222, UR24, R33 ;  /* 0x00000018de217c23 */ /* 0x000fca0008000021 */
[----:B------:R-:W-:-:S05]  /*5f50*/  F2FP.SATFINITE.E5M2.F32.PACK_AB_MERGE_C R33, RZ, R33, RZ ;  /* 0x00000021ff21723e */ /* 0x000fca00048060ff */
[----:B------:R0:W-:Y:S01]  /*5f60*/  @!P4 STG.E.U8 desc[UR22][R24.64+0x8], R33 ;  /* 0x000008211800c986 */ /* 0x0001e2000c101116 */
[----:B------:R-:W-:Y:S05]  /*5f70*/  @P3 BRA `(.L_x_49) ;  /* 0x0000000000043947 */ /* 0x000fea0003800000 */
[----:B------:R0:W5:Y:S02]  /*5f80*/  LDG.E.U8 R32, desc[UR22][R28.64+0x9] ;  /* 0x000009161c207981 */ /* 0x000164000c1e1100 */
.L_x_49:
[----:B------:R-:W-:Y:S05]  /*5f90*/  BSYNC B1 ;  /* 0x0000000000017941 */ /* 0x000fea0003800000 */
.L_x_48:
        /* <DEDUP_REMOVED lines=12> */
.L_x_51:
[----:B------:R-:W-:Y:S05]  /*6060*/  BSYNC B1 ;  /* 0x0000000000017941 */ /* 0x000fea0003800000 */
.L_x_50:
        /* <DEDUP_REMOVED lines=12> */
.L_x_53:
[----:B------:R-:W-:Y:S05]  /*6130*/  BSYNC B1 ;  /* 0x0000000000017941 */ /* 0x000fea0003800000 */
.L_x_52:
        /* <DEDUP_REMOVED lines=12> */
.L_x_55:
[----:B------:R-:W-:Y:S05]  /*6200*/  BSYNC B1 ;  /* 0x0000000000017941 */ /* 0x000fea0003800000 */
.L_x_54:
        /* <DEDUP_REMOVED lines=12> */
.L_x_57:
[----:B------:R-:W-:Y:S05]  /*62d0*/  BSYNC B1 ;  /* 0x0000000000017941 */ /* 0x000fea0003800000 */
.L_x_56:
        /* <DEDUP_REMOVED lines=12> */
.L_x_59:
[----:B------:R-:W-:Y:S05]  /*63a0*/  BSYNC B1 ;  /* 0x0000000000017941 */ /* 0x000fea0003800000 */
.L_x_58:
        /* <DEDUP_REMOVED lines=12> */
.L_x_61:
[----:B------:R-:W-:Y:S05]  /*6470*/  BSYNC B1 ;  /* 0x0000000000017941 */ /* 0x000fea0003800000 */
.L_x_60:
        /* <DEDUP_REMOVED lines=12> */
.L_x_63:
[----:B------:R-:W-:Y:S05]  /*6540*/  BSYNC B1 ;  /* 0x0000000000017941 */ /* 0x000fea0003800000 */
.L_x_62:
        /* <DEDUP_REMOVED lines=12> */
.L_x_65:
[----:B------:R-:W-:Y:S05]  /*6610*/  BSYNC B1 ;  /* 0x0000000000017941 */ /* 0x000fea0003800000 */
.L_x_64:
        /* <DEDUP_REMOVED lines=12> */
.L_x_67:
[----:B------:R-:W-:Y:S05]  /*66e0*/  BSYNC B1 ;  /* 0x0000000000017941 */ /* 0x000fea0003800000 */
.L_x_66:
        /* <DEDUP_REMOVED lines=12> */
.L_x_69:
[----:B------:R-:W-:Y:S05]  /*67b0*/  BSYNC B1 ;  /* 0x0000000000017941 */ /* 0x000fea0003800000 */
.L_x_68:
        /* <DEDUP_REMOVED lines=12> */
.L_x_71:
[----:B------:R-:W-:Y:S05]  /*6880*/  BSYNC B1 ;  /* 0x0000000000017941 */ /* 0x000fea0003800000 */
.L_x_70:
        /* <DEDUP_REMOVED lines=12> */
.L_x_73:
[----:B------:R-:W-:Y:S05]  /*6950*/  BSYNC B1 ;  /* 0x0000000000017941 */ /* 0x000fea0003800000 */
.L_x_72:
        /* <DEDUP_REMOVED lines=12> */
.L_x_75:
[----:B------:R-:W-:Y:S05]  /*6a20*/  BSYNC B1 ;  /* 0x0000000000017941 */ /* 0x000fea0003800000 */
.L_x_74:
        /* <DEDUP_REMOVED lines=12> */
.L_x_77:
[----:B------:R-:W-:Y:S05]  /*6af0*/  BSYNC B1 ;  /* 0x0000000000017941 */ /* 0x000fea0003800000 */
.L_x_76:
        /* <DEDUP_REMOVED lines=12> */
.L_x_79:
[----:B------:R-:W-:Y:S05]  /*6bc0*/  BSYNC B1 ;  /* 0x0000000000017941 */ /* 0x000fea0003800000 */
.L_x_78:
        /* <DEDUP_REMOVED lines=12> */
.L_x_81:
[----:B------:R-:W-:Y:S05]  /*6c90*/  BSYNC B1 ;  /* 0x0000000000017941 */ /* 0x000fea0003800000 */
.L_x_80:
        /* <DEDUP_REMOVED lines=12> */
.L_x_83:
[----:B------:R-:W-:Y:S05]  /*6d60*/  BSYNC B1 ;  /* 0x0000000000017941 */ /* 0x000fea0003800000 */
.L_x_82:
        /* <DEDUP_REMOVED lines=12> */
.L_x_85:
[----:B------:R-:W-:Y:S05]  /*6e30*/  BSYNC B1 ;  /* 0x0000000000017941 */ /* 0x000fea0003800000 */
.L_x_84:
        /* <DEDUP_REMOVED lines=12> */
.L_x_87:
[----:B------:R-:W-:Y:S05]  /*6f00*/  BSYNC B1 ;  /* 0x0000000000017941 */ /* 0x000fea0003800000 */
.L_x_86:
        /* <DEDUP_REMOVED lines=12> */
.L_x_89:
[----:B------:R-:W-:Y:S05]  /*6fd0*/  BSYNC B1 ;  /* 0x0000000000017941 */ /* 0x000fea0003800000 */
.L_x_88:
        /* <DEDUP_REMOVED lines=12> */
.L_x_91:
[----:B------:R-:W-:Y:S05]  /*70a0*/  BSYNC B1 ;  /* 0x0000000000017941 */ /* 0x000fea0003800000 */
.L_x_90:
        /* <DEDUP_REMOVED lines=12> */
.L_x_93:
[----:B------:R-:W-:Y:S05]  /*7170*/  BSYNC B1 ;  /* 0x0000000000017941 */ /* 0x000fea0003800000 */
.L_x_92:
        /* <DEDUP_REMOVED lines=12> */
.L_x_95:
[----:B------:R-:W-:Y:S05]  /*7240*/  BSYNC B1 ;  /* 0x0000000000017941 */ /* 0x000fea0003800000 */
.L_x_94:
        /* <DEDUP_REMOVED lines=12> */
.L_x_97:
[----:B------:R-:W-:Y:S05]  /*7310*/  BSYNC B1 ;  /* 0x0000000000017941 */ /* 0x000fea0003800000 */
.L_x_96:
        /* <DEDUP_REMOVED lines=12> */
.L_x_99:
[----:B------:R-:W-:Y:S05]  /*73e0*/  BSYNC B1 ;  /* 0x0000000000017941 */ /* 0x000fea0003800000 */
.L_x_98:
        /* <DEDUP_REMOVED lines=12> */
.L_x_101:
[----:B------:R-:W-:Y:S05]  /*74b0*/  BSYNC B1 ;  /* 0x0000000000017941 */ /* 0x000fea0003800000 */
.L_x_100:
        /* <DEDUP_REMOVED lines=12> */
.L_x_103:
[----:B------:R-:W-:Y:S05]  /*7580*/  BSYNC B1 ;  /* 0x0000000000017941 */ /* 0x000fea0003800000 */
.L_x_102:
        /* <DEDUP_REMOVED lines=12> */
.L_x_105:
[----:B------:R-:W-:Y:S05]  /*7650*/  BSYNC B1 ;  /* 0x0000000000017941 */ /* 0x000fea0003800000 */
.L_x_104:
        /* <DEDUP_REMOVED lines=12> */
.L_x_107:
[----:B------:R-:W-:Y:S05]  /*7720*/  BSYNC B1 ;  /* 0x0000000000017941 */ /* 0x000fea0003800000 */
.L_x_106:
        /* <DEDUP_REMOVED lines=12> */
.L_x_109:
[----:B------:R-:W-:Y:S05]  /*77f0*/  BSYNC B1 ;  /* 0x0000000000017941 */ /* 0x000fea0003800000 */
.L_x_108:
        /* <DEDUP_REMOVED lines=12> */
.L_x_111:
[----:B------:R-:W-:Y:S05]  /*78c0*/  BSYNC B1 ;  /* 0x0000000000017941 */ /* 0x000fea0003800000 */
.L_x_110:
        /* <DEDUP_REMOVED lines=12> */
.L_x_113:
[----:B------:R-:W-:Y:S05]  /*7990*/  BSYNC B1 ;  /* 0x0000000000017941 */ /* 0x000fea0003800000 */
.L_x_112:
        /* <DEDUP_REMOVED lines=12> */
.L_x_115:
[----:B------:R-:W-:Y:S05]  /*7a60*/  BSYNC B1 ;  /* 0x0000000000017941 */ /* 0x000fea0003800000 */
.L_x_114:
        /* <DEDUP_REMOVED lines=12> */
.L_x_117:
[----:B------:R-:W-:Y:S05]  /*7b30*/  BSYNC B1 ;  /* 0x0000000000017941 */ /* 0x000fea0003800000 */
.L_x_116:
        /* <DEDUP_REMOVED lines=12> */
.L_x_119:
[----:B------:R-:W-:Y:S05]  /*7c00*/  BSYNC B1 ;  /* 0x0000000000017941 */ /* 0x000fea0003800000 */
.L_x_118:
        /* <DEDUP_REMOVED lines=12> */
.L_x_121:
[----:B------:R-:W-:Y:S05]  /*7cd0*/  BSYNC B1 ;  /* 0x0000000000017941 */ /* 0x000fea0003800000 */
.L_x_120:
        /* <DEDUP_REMOVED lines=12> */
.L_x_123:
[----:B------:R-:W-:Y:S05]  /*7da0*/  BSYNC B1 ;  /* 0x0000000000017941 */ /* 0x000fea0003800000 */
.L_x_122:
        /* <DEDUP_REMOVED lines=12> */
.L_x_125:
[----:B------:R-:W-:Y:S05]  /*7e70*/  BSYNC B1 ;  /* 0x0000000000017941 */ /* 0x000fea0003800000 */
.L_x_124:
        /* <DEDUP_REMOVED lines=12> */
.L_x_127:
[----:B------:R-:W-:Y:S05]  /*7f40*/  BSYNC B1 ;  /* 0x0000000000017941 */ /* 0x000fea0003800000 */
.L_x_126:
        /* <DEDUP_REMOVED lines=12> */
.L_x_129:
[----:B------:R-:W-:Y:S05]  /*8010*/  BSYNC B1 ;  /* 0x0000000000017941 */ /* 0x000fea0003800000 */
.L_x_128:
        /* <DEDUP_REMOVED lines=12> */
.L_x_131:
[----:B------:R-:W-:Y:S05]  /*80e0*/  BSYNC B1 ;  /* 0x0000000000017941 */ /* 0x000fea0003800000 */
.L_x_130:
        /* <DEDUP_REMOVED lines=12> */
.L_x_133:
[----:B------:R-:W-:Y:S05]  /*81b0*/  BSYNC B1 ;  /* 0x0000000000017941 */ /* 0x000fea0003800000 */
.L_x_132:
        /* <DEDUP_REMOVED lines=12> */
.L_x_135:
[----:B------:R-:W-:Y:S05]  /*8280*/  BSYNC B1 ;  /* 0x0000000000017941 */ /* 0x000fea0003800000 */
.L_x_134:
        /* <DEDUP_REMOVED lines=12> */
.L_x_137:
[----:B------:R-:W-:Y:S05]  /*8350*/  BSYNC B1 ;  /* 0x0000000000017941 */ /* 0x000fea0003800000 */
.L_x_136:
        /* <DEDUP_REMOVED lines=12> */
.L_x_139:
[----:B------:R-:W-:Y:S05]  /*8420*/  BSYNC B1 ;  /* 0x0000000000017941 */ /* 0x000fea0003800000 */
.L_x_138:
        /* <DEDUP_REMOVED lines=12> */
.L_x_141:
[----:B------:R-:W-:Y:S05]  /*84f0*/  BSYNC B1 ;  /* 0x0000000000017941 */ /* 0x000fea0003800000 */
.L_x_140:
        /* <DEDUP_REMOVED lines=12> */
.L_x_143:
[----:B------:R-:W-:Y:S05]  /*85c0*/  BSYNC B1 ;  /* 0x0000000000017941 */ /* 0x000fea0003800000 */
.L_x_142:
        /* <DEDUP_REMOVED lines=12> */
.L_x_145:
[----:B------:R-:W-:Y:S05]  /*8690*/  BSYNC B1 ;  /* 0x0000000000017941 */ /* 0x000fea0003800000 */
.L_x_144:
        /* <DEDUP_REMOVED lines=12> */
.L_x_147:
[----:B------:R-:W-:Y:S05]  /*8760*/  BSYNC B1 ;  /* 0x0000000000017941 */ /* 0x000fea0003800000 */
.L_x_146:
        /* <DEDUP_REMOVED lines=12> */
.L_x_149:
[----:B------:R-:W-:Y:S05]  /*8830*/  BSYNC B1 ;  /* 0x0000000000017941 */ /* 0x000fea0003800000 */
.L_x_148:
        /* <DEDUP_REMOVED lines=12> */
.L_x_151:
[----:B------:R-:W-:Y:S05]  /*8900*/  BSYNC B1 ;  /* 0x0000000000017941 */ /* 0x000fea0003800000 */
.L_x_150:
        /* <DEDUP_REMOVED lines=12> */
.L_x_153:
[----:B------:R-:W-:Y:S05]  /*89d0*/  BSYNC B1 ;  /* 0x0000000000017941 */ /* 0x000fea0003800000 */
.L_x_152:
        /* <DEDUP_REMOVED lines=12> */
.L_x_155:
[----:B------:R-:W-:Y:S05]  /*8aa0*/  BSYNC B1 ;  /* 0x0000000000017941 */ /* 0x000fea0003800000 */
.L_x_154:
        /* <DEDUP_REMOVED lines=12> */
.L_x_157:
[----:B------:R-:W-:Y:S05]  /*8b70*/  BSYNC B1 ;  /* 0x0000000000017941 */ /* 0x000fea0003800000 */
.L_x_156:
        /* <DEDUP_REMOVED lines=12> */
.L_x_159:
[----:B------:R-:W-:Y:S05]  /*8c40*/  BSYNC B1 ;  /* 0x0000000000017941 */ /* 0x000fea0003800000 */
.L_x_158:
        /* <DEDUP_REMOVED lines=12> */
.L_x_161:
[----:B------:R-:W-:Y:S05]  /*8d10*/  BSYNC B1 ;  /* 0x0000000000017941 */ /* 0x000fea0003800000 */
.L_x_160:
        /* <DEDUP_REMOVED lines=12> */
.L_x_163:
[----:B------:R-:W-:Y:S05]  /*8de0*/  BSYNC B1 ;  /* 0x0000000000017941 */ /* 0x000fea0003800000 */
.L_x_162:
        /* <DEDUP_REMOVED lines=12> */
.L_x_165:
[----:B------:R-:W-:Y:S05]  /*8eb0*/  BSYNC B1 ;  /* 0x0000000000017941 */ /* 0x000fea0003800000 */
.L_x_164:
        /* <DEDUP_REMOVED lines=12> */
.L_x_167:
[----:B------:R-:W-:Y:S05]  /*8f80*/  BSYNC B1 ;  /* 0x0000000000017941 */ /* 0x000fea0003800000 */
.L_x_166:
        /* <DEDUP_REMOVED lines=12> */
.L_x_169:
[----:B------:R-:W-:Y:S05]  /*9050*/  BSYNC B1 ;  /* 0x0000000000017941 */ /* 0x000fea0003800000 */
.L_x_168:
        /* <DEDUP_REMOVED lines=12> */
.L_x_171:
[----:B------:R-:W-:Y:S05]  /*9120*/  BSYNC B1 ;  /* 0x0000000000017941 */ /* 0x000fea0003800000 */
.L_x_170:
        /* <DEDUP_REMOVED lines=12> */
.L_x_173:
[----:B------:R-:W-:Y:S05]  /*91f0*/  BSYNC B1 ;  /* 0x0000000000017941 */ /* 0x000fea0003800000 */
.L_x_172:
        /* <DEDUP_REMOVED lines=12> */
.L_x_175:
[----:B------:R-:W-:Y:S05]  /*92c0*/  BSYNC B1 ;  /* 0x0000000000017941 */ /* 0x000fea0003800000 */
.L_x_174:
        /* <DEDUP_REMOVED lines=12> */
.L_x_177:
[----:B------:R-:W-:Y:S05]  /*9390*/  BSYNC B1 ;  /* 0x0000000000017941 */ /* 0x000fea0003800000 */
.L_x_176:
        /* <DEDUP_REMOVED lines=12> */
.L_x_179:
[----:B------:R-:W-:Y:S05]  /*9460*/  BSYNC B1 ;  /* 0x0000000000017941 */ /* 0x000fea0003800000 */
.L_x_178:
        /* <DEDUP_REMOVED lines=12> */
.L_x_181:
[----:B------:R-:W-:Y:S05]  /*9530*/  BSYNC B1 ;  /* 0x0000000000017941 */ /* 0x000fea0003800000 */
.L_x_180:
        /* <DEDUP_REMOVED lines=12> */
.L_x_183:
[----:B------:R-:W-:Y:S05]  /*9600*/  BSYNC B1 ;  /* 0x0000000000017941 */ /* 0x000fea0003800000 */
.L_x_182:
        /* <DEDUP_REMOVED lines=12> */
.L_x_185:
[----:B------:R-:W-:Y:S05]  /*96d0*/  BSYNC B1 ;  /* 0x0000000000017941 */ /* 0x000fea0003800000 */
.L_x_184:
        /* <DEDUP_REMOVED lines=12> */
.L_x_187:
[----:B------:R-:W-:Y:S05]  /*97a0*/  BSYNC B1 ;  /* 0x0000000000017941 */ /* 0x000fea0003800000 */
.L_x_186:
        /* <DEDUP_REMOVED lines=12> */
.L_x_189:
[----:B------:R-:W-:Y:S05]  /*9870*/  BSYNC B1 ;  /* 0x0000000000017941 */ /* 0x000fea0003800000 */
.L_x_188:
[----:B-----5:R-:W-:Y:S01]  /*9880*/  LOP3.LUT R32, R32, 0xff, RZ, 0xc0, !PT ;  /* 0x000000ff20207812 */ /* 0x020fe200078ec0ff */
[----:B------:R-:W-:Y:S01]  /*9890*/  BSSY B1, `(.L_x_190) ;  /* 0x000000b000017945 */ /* 0x000fe20003800000 */
[----:B------:R-:W-:Y:S02]  /*98a0*/  ISETP.LT.OR P4, PT, R34, 0x99, !P0 ;  /* 0x000000992200780c */ /* 0x000fe40004781670 */
[----:B------:R-:W-:-:S05]  /*98b0*/  F2FP.F16.E5M2.UNPACK_B R32, R32 ;  /* 0x00000020ff20723e */ /* 0x000fca00020004ff */
[----:B------:R-:W-:-:S05]  /*98c0*/  HADD2.F32 R32, -RZ, R32.H0_H0 ;  /* 0x20000020ff207230 */ /* 0x000fca0000004100 */
[----:B------:R-:W-:-:S04]  /*98d0*/  FMUL R32, R32, UR25 ;  /* 0x0000001920207c20 */ /* 0x000fc80008400000 */
[----:B------:R-:W-:Y:S01]  /*98e0*/  FFMA R32, R23, UR24, R32 ;  /* 0x0000001817207c23 */ /* 0x000fe20008000020 */
[----:B------:R-:W-:-:S04]  /*98f0*/  PRMT R23, RZ, 0x7610, R23 ;  /* 0x00007610ff177816 */ /* 0x000fc80000000017 */
[----:B0-----:R-:W-:-:S05]  /*9900*/  F2FP.SATFINITE.E5M2.F32.PACK_AB_MERGE_C R33, RZ, R32, RZ ;  /* 0x00000020ff21723e */ /* 0x001fca00048060ff */
[----:B------:R0:W-:Y:S01]  /*9910*/  @!P3 STG.E.U8 desc[UR22][R26.64+0x91], R33 ;  /* 0x000091211a00b986 */ /* 0x0001e2000c101116 */
[----:B------:R-:W-:Y:S05]  /*9920*/  @P4 BRA `(.L_x_191) ;  /* 0x0000000000044947 */ /* 0x000fea0003800000 */
[----:B------:R0:W5:Y:S02]  /*9930*/  LDG.E.U8 R23, desc[UR22][R28.64+0x98] ;  /* 0x000098161c177981 */ /* 0x000164000c1e1100 */
.L_x_191:
[----:B------:R-:W-:Y:S05]  /*9940*/  BSYNC B1 ;  /* 0x0000000000017941 */ /* 0x000fea0003800000 */
.L_x_190:
        /* <DEDUP_REMOVED lines=8> */
[----:B------:R-:W-:-:S05]  /*99d0*/  F2FP.SATFINITE.E5M2.F32.PACK_AB_MERGE_C R23, RZ, R23, RZ ;  /* 0x00000017ff17723e */ /* 0x000fca00048060ff */
[----:B------:R0:W-:Y:S01]  /*99e0*/  @!P4 STG.E.U8 desc[UR22][R24.64+0x98], R23 ;  /* 0x000098171800c986 */ /* 0x0001e2000c101116 */
[----:B------:R-:W-:Y:S05]  /*99f0*/  @P3 BRA `(.L_x_193) ;  /* 0x0000000000043947 */ /* 0x000fea0003800000 */
[----:B------:R0:W5:Y:S02]  /*9a00*/  LDG.E.U8 R22, desc[UR22][R28.64+0x99] ;  /* 0x000099161c167981 */ /* 0x000164000c1e1100 */
.L_x_193:
[----:B------:R-:W-:Y:S05]  /*9a10*/  BSYNC B1 ;  /* 0x0000000000017941 */ /* 0x000fea0003800000 */
.L_x_192:
        /* <DEDUP_REMOVED lines=12> */
.L_x_195:
[----:B------:R-:W-:Y:S05]  /*9ae0*/  BSYNC B1 ;  /* 0x0000000000017941 */ /* 0x000fea0003800000 */
.L_x_194:
        /* <DEDUP_REMOVED lines=12> */
.L_x_197:
[----:B------:R-:W-:Y:S05]  /*9bb0*/  BSYNC B1 ;  /* 0x0000000000017941 */ /* 0x000fea0003800000 */
.L_x_196:
        /* <DEDUP_REMOVED lines=12> */
.L_x_199:
[----:B------:R-:W-:Y:S05]  /*9c80*/  BSYNC B1 ;  /* 0x0000000000017941 */ /* 0x000fea0003800000 */
.L_x_198:
        /* <DEDUP_REMOVED lines=12> */
.L_x_201:
[----:B------:R-:W-:Y:S05]  /*9d50*/  BSYNC B1 ;  /* 0x0000000000017941 */ /* 0x000fea0003800000 */
.L_x_200:
        /* <DEDUP_REMOVED lines=12> */
.L_x_203:
[----:B------:R-:W-:Y:S05]  /*9e20*/  BSYNC B1 ;  /* 0x0000000000017941 */ /* 0x000fea0003800000 */
.L_x_202:
        /* <DEDUP_REMOVED lines=12> */
.L_x_205:
[----:B------:R-:W-:Y:S05]  /*9ef0*/  BSYNC B1 ;  /* 0x0000000000017941 */ /* 0x000fea0003800000 */
.L_x_204:
        /* <DEDUP_REMOVED lines=12> */
.L_x_207:
[----:B------:R-:W-:Y:S05]  /*9fc0*/  BSYNC B1 ;  /* 0x0000000000017941 */ /* 0x000fea0003800000 */
.L_x_206:
        /* <DEDUP_REMOVED lines=12> */
.L_x_209:
[----:B------:R-:W-:Y:S05]  /*a090*/  BSYNC B1 ;  /* 0x0000000000017941 */ /* 0x000fea0003800000 */
.L_x_208:
        /* <DEDUP_REMOVED lines=12> */
.L_x_211:
[----:B------:R-:W-:Y:S05]  /*a160*/  BSYNC B1 ;  /* 0x0000000000017941 */ /* 0x000fea0003800000 */
.L_x_210:
        /* <DEDUP_REMOVED lines=12> */
.L_x_213:
[----:B------:R-:W-:Y:S05]  /*a230*/  BSYNC B1 ;  /* 0x0000000000017941 */ /* 0x000fea0003800000 */
.L_x_212:
        /* <DEDUP_REMOVED lines=12> */
.L_x_215:
[----:B------:R-:W-:Y:S05]  /*a300*/  BSYNC B1 ;  /* 0x0000000000017941 */ /* 0x000fea0003800000 */
.L_x_214:
        /* <DEDUP_REMOVED lines=12> */
.L_x_217:
[----:B------:R-:W-:Y:S05]  /*a3d0*/  BSYNC B1 ;  /* 0x0000000000017941 */ /* 0x000fea0003800000 */
.L_x_216:
        /* <DEDUP_REMOVED lines=12> */
.L_x_219:
[----:B------:R-:W-:Y:S05]  /*a4a0*/  BSYNC B1 ;  /* 0x0000000000017941 */ /* 0x000fea0003800000 */
.L_x_218:
        /* <DEDUP_REMOVED lines=12> */
.L_x_221:
[----:B------:R-:W-:Y:S05]  /*a570*/  BSYNC B1 ;  /* 0x0000000000017941 */ /* 0x000fea0003800000 */
.L_x_220:
        /* <DEDUP_REMOVED lines=12> */
.L_x_223:
[----:B------:R-:W-:Y:S05]  /*a640*/  BSYNC B1 ;  /* 0x0000000000017941 */ /* 0x000fea0003800000 */
.L_x_222:
        /* <DEDUP_REMOVED lines=12> */
.L_x_225:
[----:B------:R-:W-:Y:S05]  /*a710*/  BSYNC B1 ;  /* 0x0000000000017941 */ /* 0x000fea0003800000 */
.L_x_224:
        /* <DEDUP_REMOVED lines=12> */
.L_x_227:
[----:B------:R-:W-:Y:S05]  /*a7e0*/  BSYNC B1 ;  /* 0x0000000000017941 */ /* 0x000fea0003800000 */
.L_x_226:
        /* <DEDUP_REMOVED lines=12> */
.L_x_229:
[----:B------:R-:W-:Y:S05]  /*a8b0*/  BSYNC B1 ;  /* 0x0000000000017941 */ /* 0x000fea0003800000 */
.L_x_228:
        /* <DEDUP_REMOVED lines=12> */
.L_x_231:
[----:B------:R-:W-:Y:S05]  /*a980*/  BSYNC B1 ;  /* 0x0000000000017941 */ /* 0x000fea0003800000 */
.L_x_230:
        /* <DEDUP_REMOVED lines=12> */
.L_x_233:
[----:B------:R-:W-:Y:S05]  /*aa50*/  BSYNC B1 ;  /* 0x0000000000017941 */ /* 0x000fea0003800000 */
.L_x_232:
[----:B-----5:R-:W-:Y:S01]  /*aa60*/  LOP3.LUT R2, R2, 0xff, RZ, 0xc0, !PT ;  /* 0x000000ff02027812 */ /* 0x020fe200078ec0ff */
[----:B------:R-:W-:Y:S01]  /*aa70*/  BSSY B1, `(.L_x_234) ;  /* 0x000000b000017945 */ /* 0x000fe20003800000 */
[----:B------:R-:W-:Y:S02]  /*aa80*/  ISETP.LT.OR P4, PT, R34, 0xc1, !P1 ;  /* 0x000000c12200780c */ /* 0x000fe40004f81670 */
[----:B------:R-:W-:-:S05]  /*aa90*/  F2FP.F16.E5M2.UNPACK_B R2, R2 ;  /* 0x00000002ff02723e */ /* 0x000fca00020004ff */
[----:B------:R-:W-:-:S05]  /*aaa0*/  HADD2.F32 R2, -RZ, R2.H0_H0 ;  /* 0x20000002ff027230 */ /* 0x000fca0000004100 */
[----:B0-----:R-:W-:-:S04]  /*aab0*/  FMUL R3, R2, UR25 ;  /* 0x0000001902037c20 */ /* 0x001fc80008400000 */
[----:B------:R-:W-:Y:S01]  /*aac0*/  FFMA R3, R0, UR24, R3 ;  /* 0x0000001800037c23 */ /* 0x000fe20008000003 */
[----:B------:R-:W-:-:S04]  /*aad0*/  PRMT R0, RZ, 0x7610, R0 ;  /* 0x00007610ff007816 */ /* 0x000fc80000000000 */
[----:B------:R-:W-:-:S05]  /*aae0*/  F2FP.SATFINITE.E5M2.F32.PACK_AB_MERGE_C R3, RZ, R3, RZ ;  /* 0x00000003ff03723e */ /* 0x000fca00048060ff */
[----:B------:R0:W-:Y:S01]  /*aaf0*/  @!P3 STG.E.U8 desc[UR22][R24.64+0xc1], R3 ;  /* 0x0000c1031800b986 */ /* 0x0001e2000c101116 */
[----:B------:R-:W-:Y:S05]  /*ab00*/  @P4 BRA `(.L_x_235) ;  /* 0x0000000000044947 */ /* 0x000fea0003800000 */
[----:B------:R0:W5:Y:S02]  /*ab10*/  LDG.E.U8 R0, desc[UR22][R30.64+0xc0] ;  /* 0x0000c0161e007981 */ /* 0x000164000c1e1100 */
.L_x_235:
[----:B------:R-:W-:Y:S05]  /*ab20*/  BSYNC B1 ;  /* 0x0000000000017941 */ /* 0x000fea0003800000 */
.L_x_234:
[----:B------:R-:W2:Y:S01]  /*ab30*/  LDL.LU R2, [R1] ;  /* 0x0000000001027983 */ /* 0x000ea20000300800 */
[----:B-----5:R-:W-:Y:S01]  /*ab40*/  LOP3.LUT R0, R0, 0xff, RZ, 0xc0, !PT ;  /* 0x000000ff00007812 */ /* 0x020fe200078ec0ff */
[----:B------:R-:W-:Y:S01]  /*ab50*/  BSSY B1, `(.L_x_236) ;  /* 0x000000b000017945 */ /* 0x000fe20003800000 */
[----:B------:R-:W-:Y:S02]  /*ab60*/  ISETP.LT.OR P3, PT, R34, 0xc2, !P1 ;  /* 0x000000c22200780c */ /* 0x000fe40004f61670 */
[----:B------:R-:W-:-:S05]  /*ab70*/  F2FP.F16.E5M2.UNPACK_B R0, R0 ;  /* 0x00000000ff00723e */ /* 0x000fca00020004ff */
[----:B------:R-:W-:-:S05]  /*ab80*/  HADD2.F32 R0, -RZ, R0.H0_H0 ;  /* 0x20000000ff007230 */ /* 0x000fca0000004100 */
[----:B------:R-:W-:-:S04]  /*ab90*/  FMUL R0, R0, UR25 ;  /* 0x0000001900007c20 */ /* 0x000fc80008400000 */
[----:B--2---:R-:W-:-:S05]  /*aba0*/  FFMA R0, R2, UR24, R0 ;  /* 0x0000001802007c23 */ /* 0x004fca0008000000 */
[----:B0-----:R-:W-:Y:S02]  /*abb0*/  F2FP.SATFINITE.E5M2.F32.PACK_AB_MERGE_C R3, RZ, R0, RZ ;  /* 0x00000000ff03723e */ /* 0x001fe400048060ff */
[----:B------:R-:W-:-:S03]  /*abc0*/  PRMT R0, RZ, 0x7610, R0 ;  /* 0x00007610ff007816 */ /* 0x000fc60000000000 */
[----:B------:R0:W-:Y:S01]  /*abd0*/  @!P4 STG.E.U8 desc[UR22][R26.64+0xc0], R3 ;  /* 0x0000c0031a00c986 */ /* 0x0001e2000c101116 */
[----:B------:R-:W-:Y:S05]  /*abe0*/  @P3 BRA `(.L_x_237) ;  /* 0x0000000000043947 */ /* 0x000fea0003800000 */
[----:B------:R2:W5:Y:S02]  /*abf0*/  LDG.E.U8 R0, desc[UR22][R30.64+0xc1] ;  /* 0x0000c1161e007981 */ /* 0x000564000c1e1100 */
.L_x_237:
[----:B------:R-:W-:Y:S05]  /*ac00*/  BSYNC B1 ;  /* 0x0000000000017941 */ /* 0x000fea0003800000 */
.L_x_236:
[----:B------:R-:W3:Y:S01]  /*ac10*/  LDL.LU R2, [R1+0x4] ;  /* 0x0000040001027983 */ /* 0x000ee20000300800 */
[----:B-----5:R-:W-:Y:S01]  /*ac20*/  LOP3.LUT R0, R0, 0xff, RZ, 0xc0, !PT ;  /* 0x000000ff00007812 */ /* 0x020fe200078ec0ff */
[----:B------:R-:W-:Y:S01]  /*ac30*/  BSSY B1, `(.L_x_238) ;  /* 0x000000b000017945 */ /* 0x000fe20003800000 */
[----:B------:R-:W-:Y:S02]  /*ac40*/  ISETP.LT.OR P4, PT, R34, 0xc9, !P0 ;  /* 0x000000c92200780c */ /* 0x000fe40004781670 */
[----:B------:R-:W-:-:S05]  /*ac50*/  F2FP.F16.E5M2.UNPACK_B R0, R0 ;  /* 0x00000000ff00723e */ /* 0x000fca00020004ff */
[----:B------:R-:W-:-:S05]  /*ac60*/  HADD2.F32 R0, -RZ, R0.H0_H0 ;  /* 0x20000000ff007230 */ /* 0x000fca0000004100 */
[----:B------:R-:W-:-:S04]  /*ac70*/  FMUL R0, R0, UR25 ;  /* 0x0000001900007c20 */ /* 0x000fc80008400000 */
[----:B---3--:R-:W-:-:S05]  /*ac80*/  FFMA R0, R2, UR24, R0 ;  /* 0x0000001802007c23 */ /* 0x008fca0008000000 */
[----:B0-----:R-:W-:Y:S02]  /*ac90*/  F2FP.SATFINITE.E5M2.F32.PACK_AB_MERGE_C R3, RZ, R0, RZ ;  /* 0x00000000ff03723e */ /* 0x001fe400048060ff */
[----:B------:R-:W-:-:S03]  /*aca0*/  PRMT R0, RZ, 0x7610, R0 ;  /* 0x00007610ff007816 */ /* 0x000fc60000000000 */
[----:B------:R0:W-:Y:S01]  /*acb0*/  @!P3 STG.E.U8 desc[UR22][R26.64+0xc1], R3 ;  /* 0x0000c1031a00b986 */ /* 0x0001e2000c101116 */
[----:B------:R-:W-:Y:S05]  /*acc0*/  @P4 BRA `(.L_x_239) ;  /* 0x0000000000044947 */ /* 0x000fea0003800000 */
[----:B------:R3:W5:Y:S02]  /*acd0*/  LDG.E.U8 R0, desc[UR22][R28.64+0xc8] ;  /* 0x0000c8161c007981 */ /* 0x000764000c1e1100 */
.L_x_239:
[----:B------:R-:W-:Y:S05]  /*ace0*/  BSYNC B1 ;  /* 0x0000000000017941 */ /* 0x000fea0003800000 */
.L_x_238:
[----:B------:R-:W2:Y:S01]  /*acf0*/  LDL.LU R2, [R1+0x8] ;  /* 0x0000080001027983 */ /* 0x000ea20000300800 */
        /* <DEDUP_REMOVED lines=12> */
.L_x_241:
[----:B------:R-:W-:Y:S05]  /*adc0*/  BSYNC B1 ;  /* 0x0000000000017941 */ /* 0x000fea0003800000 */
.L_x_240:
        /* <DEDUP_REMOVED lines=13> */
.L_x_243:
[----:B------:R-:W-:Y:S05]  /*aea0*/  BSYNC B1 ;  /* 0x0000000000017941 */ /* 0x000fea0003800000 */
.L_x_242:
        /* <DEDUP_REMOVED lines=13> */
.L_x_245:
[----:B------:R-:W-:Y:S05]  /*af80*/  BSYNC B1 ;  /* 0x0000000000017941 */ /* 0x000fea0003800000 */
.L_x_244:
        /* <DEDUP_REMOVED lines=13> */
.L_x_247:
[----:B------:R-:W-:Y:S05]  /*b060*/  BSYNC B1 ;  /* 0x0000000000017941 */ /* 0x000fea0003800000 */
.L_x_246:
        /* <DEDUP_REMOVED lines=13> */
.L_x_249:
[----:B------:R-:W-:Y:S05]  /*b140*/  BSYNC B1 ;  /* 0x0000000000017941 */ /* 0x000fea0003800000 */
.L_x_248:
        /* <DEDUP_REMOVED lines=13> */
.L_x_251:
[----:B------:R-:W-:Y:S05]  /*b220*/  BSYNC B1 ;  /* 0x0000000000017941 */ /* 0x000fea0003800000 */
.L_x_250:
        /* <DEDUP_REMOVED lines=13> */
.L_x_253:
[----:B------:R-:W-:Y:S05]  /*b300*/  BSYNC B1 ;  /* 0x0000000000017941 */ /* 0x000fea0003800000 */
.L_x_252:
        /* <DEDUP_REMOVED lines=13> */
.L_x_255:
[----:B------:R-:W-:Y:S05]  /*b3e0*/  BSYNC B1 ;  /* 0x0000000000017941 */ /* 0x000fea0003800000 */
.L_x_254:
        /* <DEDUP_REMOVED lines=13> */
.L_x_257:
[----:B------:R-:W-:Y:S05]  /*b4c0*/  BSYNC B1 ;  /* 0x0000000000017941 */ /* 0x000fea0003800000 */
.L_x_256:
        /* <DEDUP_REMOVED lines=13> */
.L_x_259:
[----:B------:R-:W-:Y:S05]  /*b5a0*/  BSYNC B1 ;  /* 0x0000000000017941 */ /* 0x000fea0003800000 */
.L_x_258:
        /* <DEDUP_REMOVED lines=13> */
.L_x_261:
[----:B------:R-:W-:Y:S05]  /*b680*/  BSYNC B1 ;  /* 0x0000000000017941 */ /* 0x000fea0003800000 */
.L_x_260:
        /* <DEDUP_REMOVED lines=13> */
.L_x_263:
[----:B------:R-:W-:Y:S05]  /*b760*/  BSYNC B1 ;  /* 0x0000000000017941 */ /* 0x000fea0003800000 */
.L_x_262:
        /* <DEDUP_REMOVED lines=13> */
.L_x_265:
[----:B------:R-:W-:Y:S05]  /*b840*/  BSYNC B1 ;  /* 0x0000000000017941 */ /* 0x000fea0003800000 */
.L_x_264:
        /* <DEDUP_REMOVED lines=13> */
.L_x_267:
[----:B------:R-:W-:Y:S05]  /*b920*/  BSYNC B1 ;  /* 0x0000000000017941 */ /* 0x000fea0003800000 */
.L_x_266:
        /* <DEDUP_REMOVED lines=13> */
.L_x_269:
[----:B------:R-:W-:Y:S05]  /*ba00*/  BSYNC B1 ;  /* 0x0000000000017941 */ /* 0x000fea0003800000 */
.L_x_268:
        /* <DEDUP_REMOVED lines=13> */
.L_x_271:
[----:B------:R-:W-:Y:S05]  /*bae0*/  BSYNC B1 ;  /* 0x0000000000017941 */ /* 0x000fea0003800000 */
.L_x_270:
        /* <DEDUP_REMOVED lines=13> */
.L_x_273:
[----:B------:R-:W-:Y:S05]  /*bbc0*/  BSYNC B1 ;  /* 0x0000000000017941 */ /* 0x000fea0003800000 */
.L_x_272:
        /* <DEDUP_REMOVED lines=13> */
.L_x_275:
[----:B------:R-:W-:Y:S05]  /*bca0*/  BSYNC B1 ;  /* 0x0000000000017941 */ /* 0x000fea0003800000 */
.L_x_274:
        /* <DEDUP_REMOVED lines=13> */
.L_x_277:
[----:B------:R-:W-:Y:S05]  /*bd80*/  BSYNC B1 ;  /* 0x0000000000017941 */ /* 0x000fea0003800000 */
.L_x_276:
        /* <DEDUP_REMOVED lines=13> */
.L_x_279:
[----:B------:R-:W-:Y:S05]  /*be60*/  BSYNC B1 ;  /* 0x0000000000017941 */ /* 0x000fea0003800000 */
.L_x_278:
        /* <DEDUP_REMOVED lines=13> */
.L_x_281:
[----:B------:R-:W-:Y:S05]  /*bf40*/  BSYNC B1 ;  /* 0x0000000000017941 */ /* 0x000fea0003800000 */
.L_x_280:
        /* <DEDUP_REMOVED lines=13> */
.L_x_283:
[----:B------:R-:W-:Y:S05]  /*c020*/  BSYNC B1 ;  /* 0x0000000000017941 */ /* 0x000fea0003800000 */
.L_x_282:
        /* <DEDUP_REMOVED lines=13> */
.L_x_285:
[----:B------:R-:W-:Y:S05]  /*c100*/  BSYNC B1 ;  /* 0x0000000000017941 */ /* 0x000fea0003800000 */
.L_x_284:
        /* <DEDUP_REMOVED lines=13> */
.L_x_287:
[----:B------:R-:W-:Y:S05]  /*c1e0*/  BSYNC B1 ;  /* 0x0000000000017941 */ /* 0x000fea0003800000 */
.L_x_286:
        /* <DEDUP_REMOVED lines=13> */
.L_x_289:
[----:B------:R-:W-:Y:S05]  /*c2c0*/  BSYNC B1 ;  /* 0x0000000000017941 */ /* 0x000fea0003800000 */
.L_x_288:
        /* <DEDUP_REMOVED lines=13> */
.L_x_291:
[----:B------:R-:W-:Y:S05]  /*c3a0*/  BSYNC B1 ;  /* 0x0000000000017941 */ /* 0x000fea0003800000 */
.L_x_290:
        /* <DEDUP_REMOVED lines=13> */
.L_x_293:
[----:B------:R-:W-:Y:S05]  /*c480*/  BSYNC B1 ;  /* 0x0000000000017941 */ /* 0x000fea0003800000 */
.L_x_292:
[----:B------:R-:W-:Y:S05]  /*c490*/  @P1 BRA `(.L_x_294) ;  /* 0x0000002000a41947 */ /* 0x000fea0003800000 */
[----:B------:R-:W2:Y:S01]  /*c4a0*/  LDL.LU R2, [R1+0x74] ;  /* 0x0000740001027983 */ /* 0x000ea20000300800 */
[----:B-----5:R-:W-:-:S04]  /*c4b0*/  LOP3.LUT R0, R0, 0xff, RZ, 0xc0, !PT ;  /* 0x000000ff00007812 */ /* 0x020fc800078ec0ff */
[----:B------:R-:W-:-:S05]  /*c4c0*/  F2FP.F16.E5M2.UNPACK_B R0, R0 ;  /* 0x00000000ff00723e */ /* 0x000fca00020004ff */
[----:B------:R-:W-:-:S05]  /*c4d0*/  HADD2.F32 R0, -RZ, R0.H0_H0 ;  /* 0x20000000ff007230 */ /* 0x000fca0000004100 */
[----:B------:R-:W-:-:S04]  /*c4e0*/  FMUL R0, R0, UR25 ;  /* 0x0000001900007c20 */ /* 0x000fc80008400000 */
[----:B--2---:R-:W-:-:S05]  /*c4f0*/  FFMA R0, R2, UR24, R0 ;  /* 0x0000001802007c23 */ /* 0x004fca0008000000 */
[----:B0-----:R-:W-:-:S05]  /*c500*/  F2FP.SATFINITE.E5M2.F32.PACK_AB_MERGE_C R3, RZ, R0, RZ ;  /* 0x00000000ff03723e */ /* 0x001fca00048060ff */
[----:B------:R0:W-:Y:S01]  /*c510*/  STG.E.U8 desc[UR22][R26.64+0xf9], R3 ;  /* 0x0000f9031a007986 */ /* 0x0001e2000c101116 */
[----:B------:R-:W-:Y:S05]  /*c520*/  BRA `(.L_x_294) ;  /* 0x0000002000807947 */ /* 0x000fea0003800000 */
.L_x_37:
[C---:B------:R-:W-:Y:S01]  /*c530*/  ISETP.GE.AND P1, PT, R39.reuse, 0x1, PT ;  /* 0x000000012700780c */ /* 0x040fe20003f26270 */
[----:B------:R-:W-:Y:S01]  /*c540*/  FMUL R226, R226, UR24 ;  /* 0x00000018e2e27c20 */ /* 0x000fe20008400000 */
[----:B------:R-:W2:Y:S01]  /*c550*/  LDL.LU R227, [R1+0x10] ;  /* 0x0000100001e37983 */ /* 0x000ea20000300800 */
[----:B------:R-:W-:Y:S01]  /*c560*/  ISETP.GE.AND P0, PT, R39, 0x9, PT ;  /* 0x000000092700780c */ /* 0x000fe20003f06270 */
[----:B------:R-:W-:Y:S01]  /*c570*/  FMUL R225, R225, UR24 ;  /* 0x00000018e1e17c20 */ /* 0x000fe20008400000 */
[C---:B------:R-:W-:Y:S02]  /*c580*/  ISETP.LT.OR P4, PT, R34.reuse, 0x1, !P1 ;  /* 0x000000012200780c */ /* 0x040fe40004f81670 */
[C---:B------:R-:W-:Y:S02]  /*c590*/  ISETP.LT.OR P5, PT, R34.reuse, 0x2, !P1 ;  /* 0x000000022200780c */ /* 0x040fe40004fa1670 */
[----:B------:R-:W-:Y:S02]  /*c5a0*/  F2FP.SATFINITE.E5M2.F32.PACK_AB_MERGE_C R29, RZ, R226, RZ ;  /* 0x000000e2ff1d723e */ /* 0x000fe400048060ff */
[----:B------:R-:W-:Y:S01]  /*c5b0*/  ISETP.LT.OR P3, PT, R34, 0x1, !P0 ;  /* 0x000000012200780c */ /* 0x000fe20004761670 */
[----:B------:R-:W-:Y:S01]  /*c5c0*/  FMUL R224, R224, UR24 ;  /* 0x00000018e0e07c20 */ /* 0x000fe20008400000 */
[----:B------:R-:W-:Y:S01]  /*c5d0*/  ISETP.LT.OR P6, PT, R34, 0xa, !P1 ;  /* 0x0000000a2200780c */ /* 0x000fe20004fc1670 */
[----:B------:R-:W-:Y:S01]  /*c5e0*/  FMUL R223, R223, UR24 ;  /* 0x00000018dfdf7c20 */ /* 0x000fe20008400000 */
[----:B------:R-:W-:Y:S01]  /*c5f0*/  F2FP.SATFINITE.E5M2.F32.PACK_AB_MERGE_C R225, RZ, R225, RZ ;  /* 0x000000e1ffe1723e */ /* 0x000fe200048060ff */
[----:B------:R-:W-:Y:S01]  /*c600*/  FMUL R221, R221, UR24 ;  /* 0x00000018dddd7c20 */ /* 0x000fe20008400000 */
[----:B------:R-:W-:Y:S01]  /*c610*/  FMUL R222, R222, UR24 ;  /* 0x00000018dede7c20 */ /* 0x000fe20008400000 */
[----:B------:R0:W-:Y:S01]  /*c620*/  @!P4 STG.E.U8 desc[UR22][R24.64], R29 ;  /* 0x0000001d1800c986 */ /* 0x0001e2000c101116 */
[----:B------:R-:W-:-:S02]  /*c630*/  ISETP.LT.OR P4, PT, R34, 0x2, !P0 ;  /* 0x000000022200780c */ /* 0x000fc40004781670 */
[----:B------:R-:W-:Y:S01]  /*c640*/  F2FP.SATFINITE.E5M2.F32.PACK_AB_MERGE_C R31, RZ, R224, RZ ;  /* 0x000000e0ff1f723e */ /* 0x000fe200048060ff */
[----:B------:R3:W-:Y:S01]  /*c650*/  @!P5 STG.E.U8 desc[UR22][R24.64+0x1], R225 ;  /* 0x000001e11800d986 */ /* 0x0007e2000c101116 */
[----:B------:R-:W-:Y:S02]  /*c660*/  ISETP.LT.OR P5, PT, R34, 0x9, !P1 ;  /* 0x000000092200780c */ /* 0x000fe40004fa1670 */
[----:B------:R-:W-:Y:S01]  /*c670*/  F2FP.SATFINITE.E5M2.F32.PACK_AB_MERGE_C R223, RZ, R223, RZ ;  /* 0x000000dfffdf723e */ /* 0x000fe200048060ff */
[----:B------:R-:W-:Y:S01]  /*c680*/  FMUL R220, R220, UR24 ;  /* 0x00000018dcdc7c20 */ /* 0x000fe20008400000 */
[----:B------:R-:W-:Y:S01]  /*c690*/  F2FP.SATFINITE.E5M2.F32.PACK_AB_MERGE_C R221, RZ, R221, RZ ;  /* 0x000000ddffdd723e */ /* 0x000fe200048060ff */
[----:B------:R-:W-:Y:S01]  /*c6a0*/  @!P3 STG.E.U8 desc[UR22][R26.64], R31 ;  /* 0x0000001f1a00b986 */ /* 0x000fe2000c101116 */
[----:B------:R-:W-:-:S03]  /*c6b0*/  ISETP.LT.OR P3, PT, R34, 0x9, !P0 ;  /* 0x000000092200780c */ /* 0x000fc60004761670 */
[----:B------:R-:W-:Y:S01]  /*c6c0*/  @!P4 STG.E.U8 desc[UR22][R26.64+0x1], R223 ;  /* 0x000001df1a00c986 */ /* 0x000fe2000c101116 */
[----:B------:R-:W-:-:S03]  /*c6d0*/  ISETP.LT.OR P4, PT, R34, 0xa, !P0 ;  /* 0x0000000a2200780c */ /* 0x000fc60004781670 */
[----:B------:R-:W-:Y:S01]  /*c6e0*/  @!P6 STG.E.U8 desc[UR22][R24.64+0x9], R221 ;  /* 0x000009dd1800e986 */ /* 0x000fe2000c101116 */
[C---:B------:R-:W-:Y:S01]  /*c6f0*/  ISETP.LT.OR P6, PT, R34.reuse, 0x12, !P1 ;  /* 0x000000122200780c */ /* 0x040fe20004fc1670 */
[----:B------:R-:W-:Y:S01]  /*c700*/  FMUL R219, R219, UR24 ;  /* 0x00000018dbdb7c20 */ /* 0x000fe20008400000 */
[----:B0-----:R-:W-:Y:S01]  /*c710*/  F2FP.SATFINITE.E5M2.F32.PACK_AB_MERGE_C R29, RZ, R222, RZ ;  /* 0x000000deff1d723e */ /* 0x001fe200048060ff */
[----:B------:R-:W-:Y:S01]  /*c720*/  FMUL R217, R217, UR24 ;  /* 0x00000018d9d97c20 */ /* 0x000fe20008400000 */
[----:B------:R-:W4:Y:S01]  /*c730*/  LDL.LU R226, [R1+0xc] ;  /* 0x00000c0001e27983 */ /* 0x000f220000300800 */
[----:B------:R-:W-:Y:S02]  /*c740*/  F2FP.SATFINITE.E5M2.F32.PACK_AB_MERGE_C R33, RZ, R220, RZ ;  /* 0x000000dcff21723e */ /* 0x000fe400048060ff */
[----:B------:R-:W-:Y:S01]  /*c750*/  F2FP.SATFINITE.E5M2.F32.PACK_AB_MERGE_C R219, RZ, R219, RZ ;  /* 0x000000dbffdb723e */ /* 0x000fe200048060ff */
[----:B------:R0:W-:Y:S01]  /*c760*/  @!P5 STG.E.U8 desc[UR22][R24.64+0x8], R29 ;  /* 0x0000081d1800d986 */ /* 0x0001e2000c101116 */
[----:B------:R-:W-:-:S02]  /*c770*/  ISETP.LT.OR P5, PT, R34, 0x11, !P1 ;  /* 0x000000112200780c */ /* 0x000fc40004fa1670 */
[----:B------:R-:W-:Y:S01]  /*c780*/  F2FP.SATFINITE.E5M2.F32.PACK_AB_MERGE_C R217, RZ, R217, RZ ;  /* 0x000000d9ffd9723e */ /* 0x000fe200048060ff */
[----:B---3--:R-:W3:Y:S01]  /*c790*/  LDL.LU R225, [R1+0x8] ;  /* 0x0000080001e17983 */ /* 0x008ee20000300800 */
[----:B------:R-:W-:-:S03]  /*c7a0*/  FMUL R218, R218, UR24 ;  /* 0x00000018dada7c20 */ /* 0x000fc60008400000 */
[----:B------:R-:W4:Y:S04]  /*c7b0*/  LDL.LU R224, [R1+0x4] ;  /* 0x0000040001e07983 */ /* 0x000f280000300800 */
[----:B------:R-:W3:Y:S01]  /*c7c0*/  LDL.LU R222, [R1] ;  /* 0x0000000001de7983 */ /* 0x000ee20000300800 */
[----:B0-----:R-:W-:Y:S01]  /*c7d0*/  F2FP.SATFINITE.E5M2.F32.PACK_AB_MERGE_C R29, RZ, R218, RZ ;  /* 0x000000daff1d723e */ /* 0x001fe200048060ff */
[----:B------:R-:W-:Y:S01]  /*c7e0*/  FMUL R216, R216, UR24 ;  /* 0x00000018d8d87c20 */ /* 0x000fe20008400000 */
[----:B------:R-:W-:Y:S01]  /*c7f0*/  FMUL R215, R215, UR24 ;  /* 0x00000018d7d77c20 */ /* 0x000fe20008400000 */
[----:B------:R0:W-:Y:S01]  /*c800*/  @!P3 STG.E.U8 desc[UR22][R26.64+0x8], R33 ;  /* 0x000008211a00b986 */ /* 0x0001e2000c101116 */
[C---:B------:R-:W-:Y:S01]  /*c810*/  ISETP.LT.OR P3, PT, R34.reuse, 0x11, !P0 ;  /* 0x000000112200780c */ /* 0x040fe20004761670 */
[----:B------:R-:W-:Y:S01]  /*c820*/  FMUL R213, R213, UR24 ;  /* 0x00000018d5d57c20 */ /* 0x000fe20008400000 */
[----:B------:R-:W-:Y:S01]  /*c830*/  F2FP.SATFINITE.E5M2.F32.PACK_AB_MERGE_C R31, RZ, R216, RZ ;  /* 0x000000d8ff1f723e */ /* 0x000fe200048060ff */
[----:B------:R-:W-:Y:S01]  /*c840*/  @!P4 STG.E.U8 desc[UR22][R26.64+0x9], R219 ;  /* 0x000009db1a00c986 */ /* 0x000fe2000c101116 */
[----:B------:R-:W-:Y:S01]  /*c850*/  ISETP.LT.OR P4, PT, R34, 0x12, !P0 ;  /* 0x000000122200780c */ /* 0x000fe20004781670 */
[----:B------:R-:W-:Y:S01]  /*c860*/  FMUL R214, R214, UR24 ;  /* 0x00000018d6d67c20 */ /* 0x000fe20008400000 */
[----:B------:R-:W-:Y:S01]  /*c870*/  F2FP.SATFINITE.E5M2.F32.PACK_AB_MERGE_C R215, RZ, R215, RZ ;  /* 0x000000d7ffd7723e */ /* 0x000fe200048060ff */
[----:B------:R-:W-:Y:S01]  /*c880*/  @!P6 STG.E.U8 desc[UR22][R24.64+0x11], R217 ;  /* 0x000011d91800e986 */ /* 0x000fe2000c101116 */
[----:B------:R-:W-:Y:S01]  /*c890*/  ISETP.LT.OR P6, PT, R34, 0x1a, !P1 ;  /* 0x0000001a2200780c */ /* 0x000fe20004fc1670 */
[----:B------:R-:W-:Y:S01]  /*c8a0*/  FMUL R212, R212, UR24 ;  /* 0x00000018d4d47c20 */ /* 0x000fe20008400000 */
[----:B------:R-:W-:Y:S01]  /*c8b0*/  F2FP.SATFINITE.E5M2.F32.PACK_AB_MERGE_C R213, RZ, R213, RZ ;  /* 0x000000d5ffd5723e */ /* 0x000fe200048060ff */
[----:B------:R1:W-:Y:S01]  /*c8c0*/  @!P5 STG.E.U8 desc[UR22][R24.64+0x10], R29 ;  /* 0x0000101d1800d986 */ /* 0x0003e2000c101116 */
[C---:B------:R-:W-:Y:S01]  /*c8d0*/  ISETP.LT.OR P5, PT, R34.reuse, 0x19, !P1 ;  /* 0x000000192200780c */ /* 0x040fe20004fa1670 */
[----:B------:R-:W-:Y:S01]  /*c8e0*/  FMUL R211, R211, UR24 ;  /* 0x00000018d3d37c20 */ /* 0x000fe20008400000 */
[----:B------:R-:W-:Y:S01]  /*c8f0*/  FMUL R209, R209, UR24 ;  /* 0x00000018d1d17c20 */ /* 0x000fe20008400000 */
[----:B------:R1:W-:Y:S01]  /*c900*/  @!P3 STG.E.U8 desc[UR22][R26.64+0x10], R31 ;  /* 0x0000101f1a00b986 */ /* 0x0003e2000c101116 */
[----:B------:R-:W-:Y:S01]  /*c910*/  ISETP.LT.OR P3, PT, R34, 0x19, !P0 ;  /* 0x000000192200780c */ /* 0x000fe20004761670 */
[----:B------:R-:W-:Y:S01]  /*c920*/  FMUL R210, R210, UR24 ;  /* 0x00000018d2d27c20 */ /* 0x000fe20008400000 */
[----:B0-----:R-:W-:Y:S01]  /*c930*/  F2FP.SATFINITE.E5M2.F32.PACK_AB_MERGE_C R33, RZ, R212, RZ ;  /* 0x000000d4ff21723e */ /* 0x001fe200048060ff */
[----:B------:R-:W-:Y:S01]  /*c940*/  @!P4 STG.E.U8 desc[UR22][R26.64+0x11], R215 ;  /* 0x000011d71a00c986 */ /* 0x000fe2000c101116 */
[----:B------:R-:W-:Y:S01]  /*c950*/  ISETP.LT.OR P4, PT, R34, 0x1a, !P0 ;  /* 0x0000001a2200780c */ /* 0x000fe20004781670 */
[----:B------:R-:W-:Y:S01]  /*c960*/  FMUL R208, R208, UR24 ;  /* 0x00000018d0d07c20 */ /* 0x000fe20008400000 */
[----:B------:R-:W-:Y:S01]  /*c970*/  F2FP.SATFINITE.E5M2.F32.PACK_AB_MERGE_C R211, RZ, R211, RZ ;  /* 0x000000d3ffd3723e */ /* 0x000fe200048060ff */
[----:B------:R-:W-:Y:S01]  /*c980*/  @!P6 STG.E.U8 desc[UR22][R24.64+0x19], R213 ;  /* 0x000019d51800e986 */ /* 0x000fe2000c101116 */
[----:B------:R-:W-:Y:S01]  /*c990*/  ISETP.LT.OR P6, PT, R34, 0x22, !P1 ;  /* 0x000000222200780c */ /* 0x000fe20004fc1670 */
[----:B------:R-:W-:Y:S01]  /*c9a0*/  FMUL R207, R207, UR24 ;  /* 0x00000018cfcf7c20 */ /* 0x000fe20008400000 */
[----:B-1----:R-:W-:Y:S01]  /*c9b0*/  F2FP.SATFINITE.E5M2.F32.PACK_AB_MERGE_C R29, RZ, R214, RZ ;  /* 0x000000d6ff1d723e */ /* 0x002fe200048060ff */
[----:B------:R-:W-:Y:S01]  /*c9c0*/  FMUL R205, R205, UR24 ;  /* 0x00000018cdcd7c20 */ /* 0x000fe20008400000 */
[----:B------:R-:W-:Y:S01]  /*c9d0*/  F2FP.SATFINITE.E5M2.F32.PACK_AB_MERGE_C R209, RZ, R209, RZ ;  /* 0x000000d1ffd1723e */ /* 0x000fe200048060ff */
[----:B------:R-:W-:Y:S01]  /*c9e0*/  FMUL R206, R206, UR24 ;  /* 0x00000018cece7c20 */ /* 0x000fe20008400000 */
[----:B------:R-:W-:Y:S01]  /*c9f0*/  F2FP.SATFINITE.E5M2.F32.PACK_AB_MERGE_C R31, RZ, R208, RZ ;  /* 0x000000d0ff1f723e */ /* 0x000fe200048060ff */
[----:B------:R0:W-:Y:S01]  /*ca00*/  @!P5 STG.E.U8 desc[UR22][R24.64+0x18], R29 ;  /* 0x0000181d1800d986 */ /* 0x0001e2000c101116 */
[----:B------:R-:W-:Y:S01]  /*ca10*/  ISETP.LT.OR P5, PT, R34, 0x21, !P1 ;  /* 0x000000212200780c */ /* 0x000fe20004fa1670 */
[----:B------:R-:W-:Y:S01]  /*ca20*/  FMUL R204, R204, UR24 ;  /* 0x00000018cccc7c20 */ /* 0x000fe20008400000 */
[----:B------:R-:W-:Y:S01]  /*ca30*/  F2FP.SATFINITE.E5M2.F32.PACK_AB_MERGE_C R207, RZ, R207, RZ ;  /* 0x000000cfffcf723e */ /* 0x000fe200048060ff */
[----:B------:R1:W-:Y:S01]  /*ca40*/  @!P3 STG.E.U8 desc[UR22][R26.64+0x18], R33 ;  /* 0x000018211a00b986 */ /* 0x0003e2000c101116 */
[C---:B------:R-:W-:Y:S01]  /*ca50*/  ISETP.LT.OR P3, PT, R34.reuse, 0x21, !P0 ;  /* 0x000000212200780c */ /* 0x040fe20004761670 */
[----:B------:R-:W-:Y:S01]  /*ca60*/  FMUL R203, R203, UR24 ;  /* 0x00000018cbcb7c20 */ /* 0x000fe20008400000 */
[----:B------:R-:W-:Y:S01]  /*ca70*/  F2FP.SATFINITE.E5M2.F32.PACK_AB_MERGE_C R205, RZ, R205, RZ ;  /* 0x000000cdffcd723e */ /* 0x000fe200048060ff */
[----:B------:R-:W-:Y:S01]  /*ca80*/  @!P4 STG.E.U8 desc[UR22][R26.64+0x19], R211 ;  /* 0x000019d31a00c986 */ /* 0x000fe2000c101116 */
[C---:B------:R-:W-:Y:S01]  /*ca90*/  ISETP.LT.OR P4, PT, R34.reuse, 0x22, !P0 ;  /* 0x000000222200780c */ /* 0x040fe20004781670 */
[----:B------:R-:W-:Y:S01]  /*caa0*/  FMUL R201, R201, UR24 ;  /* 0x00000018c9c97c20 */ /* 0x000fe20008400000 */
[----:B------:R-:W-:Y:S01]  /*cab0*/  F2FP.SATFINITE.E5M2.F32.PACK_AB_MERGE_C R203, RZ, R203, RZ ;  /* 0x000000cbffcb723e */ /* 0x000fe200048060ff */
[----:B------:R-:W-:Y:S01]  /*cac0*/  @!P6 STG.E.U8 desc[UR22][R24.64+0x21], R209 ;  /* 0x000021d11800e986 */ /* 0x000fe2000c101116 */
[----:B------:R-:W-:Y:S01]  /*cad0*/  ISETP.LT.OR P6, PT, R34, 0x2a, !P1 ;  /* 0x0000002a2200780c */ /* 0x000fe20004fc1670 */
[----:B------:R-:W-:Y:S01]  /*cae0*/  FMUL R202, R202, UR24 ;  /* 0x00000018caca7c20 */ /* 0x000fe20008400000 */
[----:B0-----:R-:W-:Y:S01]  /*caf0*/  F2FP.SATFINITE.E5M2.F32.PACK_AB_MERGE_C R29, RZ, R210, RZ ;  /* 0x000000d2ff1d723e */ /* 0x001fe200048060ff */
[----:B------:R-:W-:Y:S01]  /*cb00*/  FMUL R200, R200, UR24 ;  /* 0x00000018c8c87c20 */ /* 0x000fe20008400000 */
[----:B-1----:R-:W-:Y:S01]  /*cb10*/  F2FP.SATFINITE.E5M2.F32.PACK_AB_MERGE_C R33, RZ, R204, RZ ;  /* 0x000000ccff21723e */ /* 0x002fe200048060ff */
[----:B------:R-:W-:Y:S01]  /*cb20*/  FMUL R199, R199, UR24 ;  /* 0x00000018c7c77c20 */ /* 0x000fe20008400000 */
[----:B------:R-:W-:Y:S01]  /*cb30*/  F2FP.SATFINITE.E5M2.F32.PACK_AB_MERGE_C R201, RZ, R201, RZ ;  /* 0x000000c9ffc9723e */ /* 0x000fe200048060ff */
[----:B------:R0:W-:Y:S01]  /*cb40*/  @!P5 STG.E.U8 desc[UR22][R24.64+0x20], R29 ;  /* 0x0000201d1800d986 */ /* 0x0001e2000c101116 */
[C---:B------:R-:W-:Y:S01]  /*cb50*/  ISETP.LT.OR P5, PT, R34.reuse, 0x29, !P1 ;  /* 0x000000292200780c */ /* 0x040fe20004fa1670 */
[----:B------:R-:W-:Y:S01]  /*cb60*/  FMUL R197, R197, UR24 ;  /* 0x00000018c5c57c20 */ /* 0x000fe20008400000 */
[----:B------:R-:W-:Y:S01]  /*cb70*/  F2FP.SATFINITE.E5M2.F32.PACK_AB_MERGE_C R199, RZ, R199, RZ ;  /* 0x000000c7ffc7723e */ /* 0x000fe200048060ff */
[----:B------:R1:W-:Y:S01]  /*cb80*/  @!P3 STG.E.U8 desc[UR22][R26.64+0x20], R31 ;  /* 0x0000201f1a00b986 */ /* 0x0003e2000c101116 */
[----:B------:R-:W-:Y:S01]  /*cb90*/  ISETP.LT.OR P3, PT, R34, 0x29, !P0 ;  /* 0x000000292200780c */ /* 0x000fe20004761670 */
[----:B------:R-:W-:Y:S01]  /*cba0*/  FMUL R198, R198, UR24 ;  /* 0x00000018c6c67c20 */ /* 0x000fe20008400000 */
[----:B------:R-:W-:Y:S01]  /*cbb0*/  F2FP.SATFINITE.E5M2.F32.PACK_AB_MERGE_C R197, RZ, R197, RZ ;  /* 0x000000c5ffc5723e */ /* 0x000fe200048060ff */
[----:B------:R-:W-:Y:S01]  /*cbc0*/  @!P4 STG.E.U8 desc[UR22][R26.64+0x21], R207 ;  /* 0x000021cf1a00c986 */ /* 0x000fe2000c101116 */
[----:B------:R-:W-:Y:S01]  /*cbd0*/  ISETP.LT.OR P4, PT, R34, 0x2a, !P0 ;  /* 0x0000002a2200780c */ /* 0x000fe20004781670 */
[----:B------:R-:W-:Y:S01]  /*cbe0*/  FMUL R196, R196, UR24 ;  /* 0x00000018c4c47c20 */ /* 0x000fe20008400000 */
[----:B------:R-:W-:Y:S01]  /*cbf0*/  FMUL R195, R195, UR24 ;  /* 0x00000018c3c37c20 */ /* 0x000fe20008400000 */
        /* <DEDUP_REMOVED lines=27> */
[----:B------:R-:W-:Y:S01]  /*cdb0*/  FMUL R186, R186, UR24 ;  /* 0x00000018baba7c20 */ /* 0x000fe20008400000 */
        /* <DEDUP_REMOVED lines=154> */
[----:B-----5:R-:W-:Y:S01]  /*d760*/  FMUL R5, R5, UR24 ;  /* 0x0000001805057c20 */ /* 0x020fe20008400000 */
[----:B0-----:R-:W-:Y:S01]  /*d770*/  F2FP.SATFINITE.E5M2.F32.PACK_AB_MERGE_C R29, RZ, R170, RZ ;  /* 0x000000aaff1d723e */ /* 0x001fe200048060ff */
[----:B------:R-:W-:Y:S01]  /*d780*/  FMUL R0, R0, UR24 ;  /* 0x0000001800007c20 */ /* 0x000fe20008400000 */
[----:B-1----:R-:W-:Y:S01]  /*d790*/  F2FP.SATFINITE.E5M2.F32.PACK_AB_MERGE_C R33, RZ, R164, RZ ;  /* 0x000000a4ff21723e */ /* 0x002fe200048060ff */
[----:B------:R-:W-:Y:S01]  /*d7a0*/  FMUL R6, R6, UR24 ;  /* 0x0000001806067c20 */ /* 0x000fe20008400000 */
[----:B------:R-:W-:Y:S01]  /*d7b0*/  F2FP.SATFINITE.E5M2.F32.PACK_AB_MERGE_C R7, RZ, R7, RZ ;  /* 0x00000007ff07723e */ /* 0x000fe200048060ff */
[----:B------:R0:W-:Y:S01]  /*d7c0*/  @!P5 STG.E.U8 desc[UR22][R24.64+0x70], R29 ;  /* 0x0000701d1800d986 */ /* 0x0001e2000c101116 */
[----:B------:R-:W-:Y:S01]  /*d7d0*/  ISETP.LT.OR P5, PT, R34, 0x79, !P1 ;  /* 0x000000792200780c */ /* 0x000fe20004fa1670 */
[----:B------:R-:W-:Y:S01]  /*d7e0*/  FMUL R2, R2, UR24 ;  /* 0x0000001802027c20 */ /* 0x000fe20008400000 */
[----:B------:R-:W-:Y:S01]  /*d7f0*/  F2FP.SATFINITE.E5M2.F32.PACK_AB_MERGE_C R5, RZ, R5, RZ ;  /* 0x00000005ff05723e */ /* 0x000fe200048060ff */
[----:B------:R1:W-:Y:S01]  /*d800*/  @!P3 STG.E.U8 desc[UR22][R26.64+0x70], R31 ;  /* 0x0000701f1a00b986 */ /* 0x0003e2000c101116 */
[----:B------:R-:W-:Y:S01]  /*d810*/  ISETP.LT.OR P3, PT, R34, 0x79, !P0 ;  /* 0x000000792200780c */ /* 0x000fe20004761670 */
[----:B------:R-:W-:Y:S01]  /*d820*/  FMUL R3, R3, UR24 ;  /* 0x0000001803037c20 */ /* 0x000fe20008400000 */
[----:B------:R-:W-:Y:S01]  /*d830*/  FMUL R4, R4, UR24 ;  /* 0x0000001804047c20 */ /* 0x000fe20008400000 */
[----:B------:R-:W-:Y:S01]  /*d840*/  @!P4 STG.E.U8 desc[UR22][R26.64+0x71], R167 ;  /* 0x000071a71a00c986 */ /* 0x000fe2000c101116 */
[----:B------:R-:W-:-:S03]  /*d850*/  ISETP.LT.OR P4, PT, R34, 0x7a, !P0 ;  /* 0x0000007a2200780c */ /* 0x000fc60004781670 */
[----:B------:R-:W-:Y:S01]  /*d860*/  @!P6 STG.E.U8 desc[UR22][R24.64+0x79], R165 ;  /* 0x000079a51800e986 */ /* 0x000fe2000c101116 */
[----:B------:R-:W-:Y:S02]  /*d870*/  ISETP.LT.OR P6, PT, R34, 0x82, !P1 ;  /* 0x000000822200780c */ /* 0x000fe40004fc1670 */
[----:B0-----:R-:W-:Y:S01]  /*d880*/  F2FP.SATFINITE.E5M2.F32.PACK_AB_MERGE_C R29, RZ, R166, RZ ;  /* 0x000000a6ff1d723e */ /* 0x001fe200048060ff */
[----:B------:R-:W4:Y:S01]  /*d890*/  LDL.LU R220, [R1+0x14] ;  /* 0x0000140001dc7983 */ /* 0x000f220000300800 */
[----:B-1----:R-:W-:-:S03]  /*d8a0*/  F2FP.SATFINITE.E5M2.F32.PACK_AB_MERGE_C R31, RZ, R160, RZ ;  /* 0x000000a0ff1f723e */ /* 0x002fc600048060ff */
[----:B------:R0:W-:Y:S01]  /*d8b0*/  @!P5 STG.E.U8 desc[UR22][R24.64+0x78], R29 ;  /* 0x0000781d1800d986 */ /* 0x0001e2000c101116 */
[----:B------:R-:W-:-:S03]  /*d8c0*/  ISETP.LT.OR P5, PT, R34, 0x81, !P1 ;  /* 0x000000812200780c */ /* 0x000fc60004fa1670 */
[----:B------:R1:W-:Y:S01]  /*d8d0*/  @!P3 STG.E.U8 desc[UR22][R26.64+0x78], R33 ;  /* 0x000078211a00b986 */ /* 0x0003e2000c101116 */
[----:B------:R-:W-:-:S03]  /*d8e0*/  ISETP.LT.OR P3, PT, R34, 0x81, !P0 ;  /* 0x000000812200780c */ /* 0x000fc60004761670 */
        /* <DEDUP_REMOVED lines=26> */
[----:B0-----:R-:W-:Y:S02]  /*da90*/  F2FP.SATFINITE.E5M2.F32.PACK_AB_MERGE_C R29, RZ, R154, RZ ;  /* 0x0000009aff1d723e */ /* 0x001fe400048060ff */
[----:B-1----:R-:W-:-:S03]  /*daa0*/  F2FP.SATFINITE.E5M2.F32.PACK_AB_MERGE_C R33, RZ, R20, RZ ;  /* 0x00000014ff21723e */ /* 0x002fc600048060ff */
[----:B------:R0:W-:Y:S01]  /*dab0*/  @!P5 STG.E.U8 desc[UR22][R24.64+0x90], R29 ;  /* 0x0000901d1800d986 */ /* 0x0001e2000c101116 */
[----:B------:R-:W-:-:S03]  /*dac0*/  ISETP.LT.OR P5, PT, R34, 0x99, !P1 ;  /* 0x000000992200780c */ /* 0x000fc60004fa1670 */
[----:B------:R-:W-:Y:S01]  /*dad0*/  @!P3 STG.E.U8 desc[UR22][R26.64+0x90], R31 ;  /* 0x0000901f1a00b986 */ /* 0x000fe2000c101116 */
[----:B------:R-:W-:-:S03]  /*dae0*/  ISETP.LT.OR P3, PT, R34, 0x99, !P0 ;  /* 0x000000992200780c */ /* 0x000fc60004761670 */
[----:B------:R1:W-:Y:S01]  /*daf0*/  @!P4 STG.E.U8 desc[UR22][R26.64+0x91], R23 ;  /* 0x000091171a00c986 */ /* 0x0003e2000c101116 */
[----:B------:R-:W-:-:S03]  /*db00*/  ISETP.LT.OR P4, PT, R34, 0x9a, !P0 ;  /* 0x0000009a2200780c */ /* 0x000fc60004781670 */
[----:B------:R2:W-:Y:S01]  /*db10*/  @!P6 STG.E.U8 desc[UR22][R24.64+0x99], R21 ;  /* 0x000099151800e986 */ /* 0x0005e2000c101116 */
[----:B------:R-:W-:Y:S02]  /*db20*/  ISETP.LT.OR P6, PT, R34, 0xa2, !P1 ;  /* 0x000000a22200780c */ /* 0x000fe40004fc1670 */
[----:B0-----:R-:W-:-:S05]  /*db30*/  F2FP.SATFINITE.E5M2.F32.PACK_AB_MERGE_C R29, RZ, R22, RZ ;  /* 0x00000016ff1d723e */ /* 0x001fca00048060ff */
[----:B------:R-:W-:Y:S01]  /*db40*/  @!P5 STG.E.U8 desc[UR22][R24.64+0x98], R29 ;  /* 0x0000981d1800d986 */ /* 0x000fe2000c101116 */
[C---:B------:R-:W-:Y:S02]  /*db50*/  ISETP.LT.OR P5, PT, R34.reuse, 0xa1, !P1 ;  /* 0x000000a12200780c */ /* 0x040fe40004fa1670 */
[----:B-1----:R-:W-:Y:S01]  /*db60*/  F2FP.SATFINITE.E5M2.F32.PACK_AB_MERGE_C R23, RZ, R18, RZ ;  /* 0x00000012ff17723e */ /* 0x002fe200048060ff */
[----:B------:R-:W-:Y:S01]  /*db70*/  @!P3 STG.E.U8 desc[UR22][R26.64+0x98], R33 ;  /* 0x000098211a00b986 */ /* 0x000fe2000c101116 */
[C---:B------:R-:W-:Y:S02]  /*db80*/  ISETP.LT.OR P3, PT, R34.reuse, 0xa1, !P0 ;  /* 0x000000a12200780c */ /* 0x040fe40004761670 */
[----:B--2---:R-:W-:Y:S01]  /*db90*/  F2FP.SATFINITE.E5M2.F32.PACK_AB_MERGE_C R21, RZ, R16, RZ ;  /* 0x00000010ff15723e */ /* 0x004fe200048060ff */
[----:B------:R0:W-:Y:S01]  /*dba0*/  @!P4 STG.E.U8 desc[UR22][R26.64+0x99], R19 ;  /* 0x000099131a00c986 */ /* 0x0001e2000c101116 */
[----:B------:R-:W-:-:S03]  /*dbb0*/  ISETP.LT.OR P4, PT, R34, 0xa2, !P0 ;  /* 0x000000a22200780c */ /* 0x000fc60004781670 */
[----:B------:R1:W-:Y:S01]  /*dbc0*/  @!P6 STG.E.U8 desc[UR22][R24.64+0xa1], R17 ;  /* 0x0000a1111800e986 */ /* 0x0003e2000c101116 */
[----:B------:R-:W-:-:S03]  /*dbd0*/  ISETP.LT.OR P6, PT, R34, 0xaa, !P1 ;  /* 0x000000aa2200780c */ /* 0x000fc60004fc1670 */
[----:B------:R-:W-:Y:S01]  /*dbe0*/  @!P5 STG.E.U8 desc[UR22][R24.64+0xa0], R23 ;  /* 0x0000a0171800d986 */ /* 0x000fe2000c101116 */
[----:B------:R-:W-:-:S03]  /*dbf0*/  ISETP.LT.OR P5, PT, R34, 0xa9, !P1 ;  /* 0x000000a92200780c */ /* 0x000fc60004fa1670 */
[----:B------:R-:W-:Y:S01]  /*dc00*/  @!P3 STG.E.U8 desc[UR22][R26.64+0xa0], R21 ;  /* 0x0000a0151a00b986 */ /* 0x000fe2000c101116 */
[C---:B------:R-:W-:Y:S02]  /*dc10*/  ISETP.LT.OR P3, PT, R34.reuse, 0xa9, !P0 ;  /* 0x000000a92200780c */ /* 0x040fe40004761670 */
[----:B0-----:R-:W-:Y:S01]  /*dc20*/  F2FP.SATFINITE.E5M2.F32.PACK_AB_MERGE_C R19, RZ, R14, RZ ;  /* 0x0000000eff13723e */ /* 0x001fe200048060ff */
[----:B------:R0:W-:Y:S01]  /*dc30*/  @!P4 STG.E.U8 desc[UR22][R26.64+0xa1], R15 ;  /* 0x0000a10f1a00c986 */ /* 0x0001e2000c101116 */
[C---:B------:R-:W-:Y:S02]  /*dc40*/  ISETP.LT.OR P4, PT, R34.reuse, 0xaa, !P0 ;  /* 0x000000aa2200780c */ /* 0x040fe40004781670 */
[----:B-1----:R-:W-:Y:S01]  /*dc50*/  F2FP.SATFINITE.E5M2.F32.PACK_AB_MERGE_C R17, RZ, R12, RZ ;  /* 0x0000000cff11723e */ /* 0x002fe200048060ff */
        /* <DEDUP_REMOVED lines=15> */
[----:B0-----:R-:W-:Y:S02]  /*dd50*/  F2FP.SATFINITE.E5M2.F32.PACK_AB_MERGE_C R11, RZ, R6, RZ ;  /* 0x00000006ff0b723e */ /* 0x001fe400048060ff */
[C---:B------:R-:W-:Y:S01]  /*dd60*/  ISETP.LT.OR P3, PT, R34.reuse, 0xb9, !P0 ;  /* 0x000000b92200780c */ /* 0x040fe20004761670 */
[----:B------:R0:W-:Y:S01]  /*dd70*/  @!P4 STG.E.U8 desc[UR22][R26.64+0xb1], R7 ;  /* 0x0000b1071a00c986 */ /* 0x0001e2000c101116 */
[----:B-1----:R-:W-:Y:S02]  /*dd80*/  F2FP.SATFINITE.E5M2.F32.PACK_AB_MERGE_C R9, RZ, R4, RZ ;  /* 0x00000004ff09723e */ /* 0x002fe400048060ff */
[C---:B------:R-:W-:Y:S01]  /*dd90*/  ISETP.LT.OR P4, PT, R34.reuse, 0xba, !P0 ;  /* 0x000000ba2200780c */ /* 0x040fe20004781670 */
[----:B------:R1:W-:Y:S04]  /*dda0*/  @!P6 STG.E.U8 desc[UR22][R24.64+0xb9], R5 ;  /* 0x0000b9051800e986 */ /* 0x0003e8000c101116 */
[----:B------:R2:W-:Y:S01]  /*ddb0*/  @!P5 STG.E.U8 desc[UR22][R24.64+0xb8], R11 ;  /* 0x0000b80b1800d986 */ /* 0x0005e2000c101116 */
[----:B------:R-:W-:Y:S01]  /*ddc0*/  FMUL R4, R227, UR24 ;  /* 0x00000018e3047c20 */ /* 0x000fe20008400000 */
[----:B------:R-:W-:-:S02]  /*ddd0*/  ISETP.LT.OR P5, PT, R34, 0xc1, !P1 ;  /* 0x000000c12200780c */ /* 0x000fc40004fa1670 */
[----:B0-----:R-:W-:Y:S02]  /*dde0*/  F2FP.SATFINITE.E5M2.F32.PACK_AB_MERGE_C R7, RZ, R3, RZ ;  /* 0x00000003ff07723e */ /* 0x001fe400048060ff */
[----:B-1----:R-:W-:Y:S01]  /*ddf0*/  F2FP.SATFINITE.E5M2.F32.PACK_AB_MERGE_C R5, RZ, R0, RZ ;  /* 0x00000000ff05723e */ /* 0x002fe200048060ff */
[----:B---3--:R-:W-:Y:S01]  /*de00*/  FMUL R0, R222, UR24 ;  /* 0x00000018de007c20 */ /* 0x008fe20008400000 */
[----:B------:R-:W-:Y:S01]  /*de10*/  ISETP.LT.OR P6, PT, R34, 0xc2, !P1 ;  /* 0x000000c22200780c */ /* 0x000fe20004fc1670 */
[----:B------:R-:W3:Y:S01]  /*de20*/  LDL.LU R222, [R1+0x20] ;  /* 0x0000200001de7983 */ /* 0x000ee20000300800 */
[----:B--2---:R-:W-:Y:S02]  /*de30*/  F2FP.SATFINITE.E5M2.F32.PACK_AB_MERGE_C R11, RZ, R2, RZ ;  /* 0x00000002ff0b723e */ /* 0x004fe400048060ff */
[----:B------:R-:W-:Y:S01]  /*de40*/  F2FP.SATFINITE.E5M2.F32.PACK_AB_MERGE_C R13, RZ, R0, RZ ;  /* 0x00000000ff0d723e */ /* 0x000fe200048060ff */
[----:B----4-:R-:W-:Y:S01]  /*de50*/  FMUL R0, R224, UR24 ;  /* 0x00000018e0007c20 */ /* 0x010fe20008400000 */
[----:B------:R-:W-:Y:S01]  /*de60*/  FMUL R2, R225, UR24 ;  /* 0x00000018e1027c20 */ /* 0x000fe20008400000 */
[----:B------:R-:W2:Y:S04]  /*de70*/  LDL.LU R224, [R1+0x24] ;  /* 0x0000240001e07983 */ /* 0x000ea80000300800 */
[----:B------:R-:W4:Y:S01]  /*de80*/  LDL.LU R225, [R1+0x28] ;  /* 0x0000280001e17983 */ /* 0x000f220000300800 */
[----:B------:R-:W-:-:S03]  /*de90*/  FMUL R3, R226, UR24 ;  /* 0x00000018e2037c20 */ /* 0x000fc60008400000 */
[----:B------:R-:W4:Y:S04]  /*dea0*/  LDL.LU R226, [R1+0x2c] ;  /* 0x00002c0001e27983 */ /* 0x000f280000300800 */
[----:B------:R-:W4:Y:S04]  /*deb0*/  LDL.LU R227, [R1+0x30] ;  /* 0x0000300001e37983 */ /* 0x000f280000300800 */
[----:B------:R-:W-:Y:S01]  /*dec0*/  @!P3 STG.E.U8 desc[UR22][R26.64+0xb8], R9 ;  /* 0x0000b8091a00b986 */ /* 0x000fe2000c101116 */
[----:B------:R-:W-:-:S03]  /*ded0*/  ISETP.LT.OR P3, PT, R34, 0xc1, !P0 ;  /* 0x000000c12200780c */ /* 0x000fc60004761670 */
[----:B------:R0:W-:Y:S01]  /*dee0*/  @!P4 STG.E.U8 desc[UR22][R26.64+0xb9], R7 ;  /* 0x0000b9071a00c986 */ /* 0x0001e2000c101116 */
[----:B------:R-:W-:-:S03]  /*def0*/  ISETP.LT.OR P4, PT, R34, 0xc2, !P0 ;  /* 0x000000c22200780c */ /* 0x000fc60004781670 */
[----:B------:R-:W-:Y:S01]  /*df00*/  @!P5 STG.E.U8 desc[UR22][R24.64+0xc0], R11 ;  /* 0x0000c00b1800d986 */ /* 0x000fe2000c101116 */
[----:B------:R-:W-:-:S03]  /*df10*/  ISETP.LT.OR P5, PT, R34, 0xc9, !P1 ;  /* 0x000000c92200780c */ /* 0x000fc60004fa1670 */
[----:B------:R1:W-:Y:S01]  /*df20*/  @!P6 STG.E.U8 desc[UR22][R24.64+0xc1], R5 ;  /* 0x0000c1051800e986 */ /* 0x0003e2000c101116 */
[----:B0-----:R-:W-:-:S03]  /*df30*/  F2FP.SATFINITE.E5M2.F32.PACK_AB_MERGE_C R7, RZ, R0, RZ ;  /* 0x00000000ff07723e */ /* 0x001fc600048060ff */
[----:B------:R-:W-:Y:S01]  /*df40*/  @!P3 STG.E.U8 desc[UR22][R26.64+0xc0], R13 ;  /* 0x0000c00d1a00b986 */ /* 0x000fe2000c101116 */
[C---:B------:R-:W-:Y:S02]  /*df50*/  ISETP.LT.OR P6, PT, R34.reuse, 0xca, !P1 ;  /* 0x000000ca2200780c */ /* 0x040fe40004fc1670 */
[----:B-1----:R-:W-:Y:S01]  /*df60*/  F2FP.SATFINITE.E5M2.F32.PACK_AB_MERGE_C R5, RZ, R2, RZ ;  /* 0x00000002ff05723e */ /* 0x002fe200048060ff */
[----:B------:R0:W-:Y:S01]  /*df70*/  @!P4 STG.E.U8 desc[UR22][R26.64+0xc1], R7 ;  /* 0x0000c1071a00c986 */ /* 0x0001e2000c101116 */
[C---:B------:R-:W-:Y:S02]  /*df80*/  ISETP.LT.OR P3, PT, R34.reuse, 0xc9, !P0 ;  /* 0x000000c92200780c */ /* 0x040fe40004761670 */
[C---:B------:R-:W-:Y:S01]  /*df90*/  ISETP.LT.OR P4, PT, R34.reuse, 0xca, !P0 ;  /* 0x000000ca2200780c */ /* 0x040fe20004781670 */
[----:B------:R1:W-:Y:S01]  /*dfa0*/  @!P5 STG.E.U8 desc[UR22][R24.64+0xc8], R5 ;  /* 0x0000c8051800d986 */ /* 0x0003e2000c101116 */
[----:B------:R-:W-:Y:S02]  /*dfb0*/  ISETP.LT.OR P5, PT, R34, 0xd1, !P1 ;  /* 0x000000d12200780c */ /* 0x000fe40004fa1670 */
[----:B------:R-:W-:-:S02]  /*dfc0*/  F2FP.SATFINITE.E5M2.F32.PACK_AB_MERGE_C R9, RZ, R3, RZ ;  /* 0x00000003ff09723e */ /* 0x000fc400048060ff */
[----:B------:R-:W-:-:S03]  /*dfd0*/  F2FP.SATFINITE.E5M2.F32.PACK_AB_MERGE_C R11, RZ, R4, RZ ;  /* 0x00000004ff0b723e */ /* 0x000fc600048060ff */
[----:B------:R1:W-:Y:S04]  /*dfe0*/  @!P6 STG.E.U8 desc[UR22][R24.64+0xc9], R9 ;  /* 0x0000c9091800e986 */ /* 0x0003e8000c101116 */
[----:B------:R-:W-:Y:S01]  /*dff0*/  @!P3 STG.E.U8 desc[UR22][R26.64+0xc8], R11 ;  /* 0x0000c80b1a00b986 */ /* 0x000fe2000c101116 */
[----:B------:R-:W-:-:S03]  /*e000*/  FMUL R0, R220, UR24 ;  /* 0x00000018dc007c20 */ /* 0x000fc60008400000 */
[----:B------:R-:W4:Y:S02]  /*e010*/  LDL.LU R220, [R1+0x34] ;  /* 0x0000340001dc7983 */ /* 0x000f240000300800 */
[----:B0-----:R-:W-:Y:S01]  /*e020*/  F2FP.SATFINITE.E5M2.F32.PACK_AB_MERGE_C R7, RZ, R0, RZ ;  /* 0x00000000ff07723e */ /* 0x001fe200048060ff */
[----:B------:R-:W-:Y:S02]  /*e030*/  FMUL R2, R221, UR24 ;  /* 0x00000018dd027c20 */ /* 0x000fe40008400000 */
[----:B------:R-:W4:Y:S03]  /*e040*/  LDL.LU R221, [R1+0x38] ;  /* 0x0000380001dd7983 */ /* 0x000f260000300800 */
[----:B-1----:R-:W-:Y:S01]  /*e050*/  F2FP.SATFINITE.E5M2.F32.PACK_AB_MERGE_C R5, RZ, R2, RZ ;  /* 0x00000002ff05723e */ /* 0x002fe200048060ff */
[----:B------:R-:W-:Y:S04]  /*e060*/  @!P4 STG.E.U8 desc[UR22][R26.64+0xc9], R7 ;  /* 0x0000c9071a00c986 */ /* 0x000fe8000c101116 */
[----:B------:R0:W-:Y:S01]  /*e070*/  @!P5 STG.E.U8 desc[UR22][R24.64+0xd0], R5 ;  /* 0x0000d0051800d986 */ /* 0x0001e2000c101116 */
[----:B------:R-:W-:-:S03]  /*e080*/  FMUL R3, R223, UR24 ;  /* 0x00000018df037c20 */ /* 0x000fc60008400000 */
[----:B------:R-:W4:Y:S02]  /*e090*/  LDL.LU R223, [R1+0x3c] ;  /* 0x00003c0001df7983 */ /* 0x000f240000300800 */
[----:B------:R-:W-:Y:S01]  /*e0a0*/  F2FP.SATFINITE.E5M2.F32.PACK_AB_MERGE_C R9, RZ, R3, RZ ;  /* 0x00000003ff09723e */ /* 0x000fe200048060ff */
[----:B---3--:R-:W-:Y:S02]  /*e0b0*/  FMUL R0, R222, UR24 ;  /* 0x00000018de007c20 */ /* 0x008fe40008400000 */
[----:B------:R-:W3:Y:S03]  /*e0c0*/  LDL.LU R222, [R1+0x40] ;  /* 0x0000400001de7983 */ /* 0x000ee60000300800 */
[----:B------:R-:W-:Y:S01]  /*e0d0*/  F2FP.SATFINITE.E5M2.F32.PACK_AB_MERGE_C R13, RZ, R0, RZ ;  /* 0x00000000ff0d723e */ /* 0x000fe200048060ff */
[----:B--2---:R-:W-:Y:S02]  /*e0e0*/  FMUL R2, R224, UR24 ;  /* 0x00000018e0027c20 */ /* 0x004fe40008400000 */
[----:B------:R-:W2:Y:S01]  /*e0f0*/  LDL.LU R224, [R1+0x44] ;  /* 0x0000440001e07983 */ /* 0x000ea20000300800 */
[----:B----4-:R-:W-:-:S03]  /*e100*/  FMUL R0, R225, UR24 ;  /* 0x00000018e1007c20 */ /* 0x010fc60008400000 */
[----:B------:R-:W4:Y:S01]  /*e110*/  LDL.LU R225, [R1+0x48] ;  /* 0x0000480001e17983 */ /* 0x000f220000300800 */
[----:B------:R-:W-:Y:S01]  /*e120*/  FMUL R3, R226, UR24 ;  /* 0x00000018e2037c20 */ /* 0x000fe20008400000 */
[----:B0-----:R-:W-:Y:S02]  /*e130*/  F2FP.SATFINITE.E5M2.F32.PACK_AB_MERGE_C R5, RZ, R0, RZ ;  /* 0x00000000ff05723e */ /* 0x001fe400048060ff */
[----:B------:R-:W4:Y:S01]  /*e140*/  LDL.LU R226, [R1+0x4c] ;  /* 0x00004c0001e27983 */ /* 0x000f220000300800 */
[----:B------:R-:W-:-:S03]  /*e150*/  FMUL R0, R227, UR24 ;  /* 0x00000018e3007c20 */ /* 0x000fc60008400000 */
[----:B------:R-:W4:Y:S01]  /*e160*/  LDL.LU R227, [R1+0x50] ;  /* 0x0000500001e37983 */ /* 0x000f220000300800 */
[C---:B------:R-:W-:Y:S02]  /*e170*/  ISETP.LT.OR P6, PT, R34.reuse, 0xd2, !P1 ;  /* 0x000000d22200780c */ /* 0x040fe40004fc1670 */
[C---:B------:R-:W-:Y:S01]  /*e180*/  ISETP.LT.OR P4, PT, R34.reuse, 0xd2, !P0 ;  /* 0x000000d22200780c */ /* 0x040fe20004781670 */
[----:B------:R-:W4:Y:S01]  /*e190*/  LDL.LU R218, [R1+0x54] ;  /* 0x0000540001da7983 */ /* 0x000f220000300800 */
[C---:B------:R-:W-:Y:S02]  /*e1a0*/  ISETP.LT.OR P3, PT, R34.reuse, 0xd1, !P0 ;  /* 0x000000d12200780c */ /* 0x040fe40004761670 */
[----:B------:R-:W-:Y:S02]  /*e1b0*/  ISETP.LT.OR P5, PT, R34, 0xd9, !P1 ;  /* 0x000000d92200780c */ /* 0x000fe40004fa1670 */
[----:B------:R-:W-:Y:S02]  /*e1c0*/  F2FP.SATFINITE.E5M2.F32.PACK_AB_MERGE_C R7, RZ, R2, RZ ;  /* 0x00000002ff07723e */ /* 0x000fe400048060ff */
[----:B------:R-:W-:-:S03]  /*e1d0*/  F2FP.SATFINITE.E5M2.F32.PACK_AB_MERGE_C R11, RZ, R0, RZ ;  /* 0x00000000ff0b723e */ /* 0x000fc600048060ff */
[----:B------:R0:W-:Y:S01]  /*e1e0*/  @!P6 STG.E.U8 desc[UR22][R24.64+0xd1], R9 ;  /* 0x0000d1091800e986 */ /* 0x0001e2000c101116 */
[----:B------:R-:W-:-:S03]  /*e1f0*/  ISETP.LT.OR P6, PT, R34, 0xda, !P1 ;  /* 0x000000da2200780c */ /* 0x000fc60004fc1670 */
[----:B------:R-:W-:Y:S01]  /*e200*/  @!P4 STG.E.U8 desc[UR22][R26.64+0xd1], R7 ;  /* 0x0000d1071a00c986 */ /* 0x000fe2000c101116 */
[----:B------:R-:W-:-:S03]  /*e210*/  ISETP.LT.OR P4, PT, R34, 0xda, !P0 ;  /* 0x000000da2200780c */ /* 0x000fc60004781670 */
[----:B------:R-:W-:Y:S01]  /*e220*/  @!P3 STG.E.U8 desc[UR22][R26.64+0xd0], R13 ;  /* 0x0000d00d1a00b986 */ /* 0x000fe2000c101116 */
[----:B0-----:R-:W-:-:S03]  /*e230*/  F2FP.SATFINITE.E5M2.F32.PACK_AB_MERGE_C R9, RZ, R3, RZ ;  /* 0x00000003ff09723e */ /* 0x001fc600048060ff */
[----:B------:R0:W-:Y:S04]  /*e240*/  @!P5 STG.E.U8 desc[UR22][R24.64+0xd8], R5 ;  /* 0x0000d8051800d986 */ /* 0x0001e8000c101116 */
[----:B------:R1:W-:Y:S01]  /*e250*/  @!P6 STG.E.U8 desc[UR22][R24.64+0xd9], R9 ;  /* 0x0000d9091800e986 */ /* 0x0003e2000c101116 */
[----:B------:R-:W-:-:S03]  /*e260*/  FMUL R0, R220, UR24 ;  /* 0x00000018dc007c20 */ /* 0x000fc60008400000 */
[----:B------:R-:W4:Y:S02]  /*e270*/  LDL.LU R220, [R1+0x58] ;  /* 0x0000580001dc7983 */ /* 0x000f240000300800 */
[----:B0-----:R-:W-:Y:S01]  /*e280*/  F2FP.SATFINITE.E5M2.F32.PACK_AB_MERGE_C R5, RZ, R0, RZ ;  /* 0x00000000ff05723e */ /* 0x001fe200048060ff */
[----:B------:R-:W-:Y:S02]  /*e290*/  FMUL R2, R221, UR24 ;  /* 0x00000018dd027c20 */ /* 0x000fe40008400000 */
[----:B------:R-:W4:Y:S03]  /*e2a0*/  LDL.LU R221, [R1+0x5c] ;  /* 0x00005c0001dd7983 */ /* 0x000f260000300800 */
[----:B------:R-:W-:Y:S01]  /*e2b0*/  F2FP.SATFINITE.E5M2.F32.PACK_AB_MERGE_C R7, RZ, R2, RZ ;  /* 0x00000002ff07723e */ /* 0x000fe200048060ff */
[----:B------:R0:W-:Y:S01]  /*e2c0*/  @!P4 STG.E.U8 desc[UR22][R26.64+0xd9], R5 ;  /* 0x0000d9051a00c986 */ /* 0x0001e2000c101116 */
[----:B------:R-:W-:-:S03]  /*e2d0*/  FMUL R3, R223, UR24 ;  /* 0x00000018df037c20 */ /* 0x000fc60008400000 */
[----:B------:R-:W4:Y:S02]  /*e2e0*/  LDL.LU R223, [R1+0x60] ;  /* 0x0000600001df7983 */ /* 0x000f240000300800 */
[----:B-1----:R-:W-:Y:S01]  /*e2f0*/  F2FP.SATFINITE.E5M2.F32.PACK_AB_MERGE_C R9, RZ, R3, RZ ;  /* 0x00000003ff09723e */ /* 0x002fe200048060ff */
[----:B---3--:R-:W-:Y:S02]  /*e300*/  FMUL R4, R222, UR24 ;  /* 0x00000018de047c20 */ /* 0x008fe40008400000 */
[----:B------:R-:W3:Y:S01]  /*e310*/  LDL.LU R222, [R1+0x64] ;  /* 0x0000640001de7983 */ /* 0x000ee20000300800 */
[----:B--2---:R-:W-:-:S03]  /*e320*/  FMUL R0, R224, UR24 ;  /* 0x00000018e0007c20 */ /* 0x004fc60008400000 */
[----:B------:R-:W2:Y:S01]  /*e330*/  LDL.LU R224, [R1+0x68] ;  /* 0x0000680001e07983 */ /* 0x000ea20000300800 */
[----:B----4-:R-:W-:Y:S01]  /*e340*/  FMUL R2, R225, UR24 ;  /* 0x00000018e1027c20 */ /* 0x010fe20008400000 */
[----:B0-----:R-:W-:Y:S02]  /*e350*/  F2FP.SATFINITE.E5M2.F32.PACK_AB_MERGE_C R5, RZ, R0, RZ ;  /* 0x00000000ff05723e */ /* 0x001fe400048060ff */
[----:B------:R-:W4:Y:S01]  /*e360*/  LDL.LU R225, [R1+0x6c] ;  /* 0x00006c0001e17983 */ /* 0x000f220000300800 */
[----:B------:R-:W-:-:S03]  /*e370*/  FMUL R3, R226, UR24 ;  /* 0x00000018e2037c20 */ /* 0x000fc60008400000 */
[----:B------:R-:W4:Y:S01]  /*e380*/  LDL.LU R226, [R1+0x70] ;  /* 0x0000700001e27983 */ /* 0x000f220000300800 */
[----:B------:R-:W-:-:S03]  /*e390*/  FMUL R0, R227, UR24 ;  /* 0x00000018e3007c20 */ /* 0x000fc60008400000 */
[----:B------:R-:W4:Y:S01]  /*e3a0*/  LDL.LU R227, [R1+0x74] ;  /* 0x0000740001e37983 */ /* 0x000f220000300800 */
[C---:B------:R-:W-:Y:S02]  /*e3b0*/  ISETP.LT.OR P3, PT, R34.reuse, 0xd9, !P0 ;  /* 0x000000d92200780c */ /* 0x040fe40004761670 */
[C---:B------:R-:W-:Y:S02]  /*e3c0*/  ISETP.LT.OR P5, PT, R34.reuse, 0xe1, !P1 ;  /* 0x000000e12200780c */ /* 0x040fe40004fa1670 */
[C---:B------:R-:W-:Y:S02]  /*e3d0*/  ISETP.LT.OR P6, PT, R34.reuse, 0xe2, !P1 ;  /* 0x000000e22200780c */ /* 0x040fe40004fc1670 */
[----:B------:R-:W-:-:S07]  /*e3e0*/  ISETP.LT.OR P4, PT, R34, 0xe2, !P0 ;  /* 0x000000e22200780c */ /* 0x000fce0004781670 */
[----:B------:R-:W-:Y:S01]  /*e3f0*/  @!P3 STG.E.U8 desc[UR22][R26.64+0xd8], R11 ;  /* 0x0000d80b1a00b986 */ /* 0x000fe2000c101116 */
[----:B------:R-:W-:-:S03]  /*e400*/  ISETP.LT.OR P3, PT, R34, 0xe1, !P0 ;  /* 0x000000e12200780c */ /* 0x000fc60004761670 */
[----:B------:R0:W-:Y:S01]  /*e410*/  @!P5 STG.E.U8 desc[UR22][R24.64+0xe0], R7 ;  /* 0x0000e0071800d986 */ /* 0x0001e2000c101116 */
[----:B------:R-:W-:-:S03]  /*e420*/  ISETP.LT.OR P5, PT, R34, 0xe9, !P1 ;  /* 0x000000e92200780c */ /* 0x000fc60004fa1670 */
[----:B------:R1:W-:Y:S01]  /*e430*/  @!P6 STG.E.U8 desc[UR22][R24.64+0xe1], R9 ;  /* 0x0000e1091800e986 */ /* 0x0003e2000c101116 */
[----:B------:R-:W-:Y:S02]  /*e440*/  ISETP.LT.OR P6, PT, R34, 0xea, !P1 ;  /* 0x000000ea2200780c */ /* 0x000fe40004fc1670 */
[----:B------:R-:W-:Y:S01]  /*e450*/  F2FP.SATFINITE.E5M2.F32.PACK_AB_MERGE_C R13, RZ, R4, RZ ;  /* 0x00000004ff0d723e */ /* 0x000fe200048060ff */
[----:B------:R1:W-:Y:S01]  /*e460*/  @!P4 STG.E.U8 desc[UR22][R26.64+0xe1], R5 ;  /* 0x0000e1051a00c986 */ /* 0x0003e2000c101116 */
[----:B0-----:R-:W-:-:S03]  /*e470*/  F2FP.SATFINITE.E5M2.F32.PACK_AB_MERGE_C R7, RZ, R2, RZ ;  /* 0x00000002ff07723e */ /* 0x001fc600048060ff */
[----:B------:R-:W-:Y:S01]  /*e480*/  @!P3 STG.E.U8 desc[UR22][R26.64+0xe0], R13 ;  /* 0x0000e00d1a00b986 */ /* 0x000fe2000c101116 */
[----:B-1----:R-:W-:-:S03]  /*e490*/  F2FP.SATFINITE.E5M2.F32.PACK_AB_MERGE_C R9, RZ, R3, RZ ;  /* 0x00000003ff09723e */ /* 0x002fc600048060ff */
[----:B------:R0:W-:Y:S01]  /*e4a0*/  @!P5 STG.E.U8 desc[UR22][R24.64+0xe8], R7 ;  /* 0x0000e8071800d986 */ /* 0x0001e2000c101116 */
[C---:B------:R-:W-:Y:S02]  /*e4b0*/  ISETP.LT.OR P3, PT, R34.reuse, 0xe9, !P0 ;  /* 0x000000e92200780c */ /* 0x040fe40004761670 */
[C---:B------:R-:W-:Y:S01]  /*e4c0*/  ISETP.LT.OR P4, PT, R34.reuse, 0xea, !P0 ;  /* 0x000000ea2200780c */ /* 0x040fe20004781670 */
[----:B------:R1:W-:Y:S01]  /*e4d0*/  @!P6 STG.E.U8 desc[UR22][R24.64+0xe9], R9 ;  /* 0x0000e9091800e986 */ /* 0x0003e2000c101116 */
[----:B------:R-:W-:Y:S01]  /*e4e0*/  ISETP.LT.OR P5, PT, R34, 0xf1, !P1 ;  /* 0x000000f12200780c */ /* 0x000fe20004fa1670 */
[----:B------:R-:W-:Y:S01]  /*e4f0*/  FMUL R2, R218, UR24 ;  /* 0x00000018da027c20 */ /* 0x000fe20008400000 */
[----:B------:R-:W-:Y:S02]  /*e500*/  ISETP.LT.OR P6, PT, R34, 0xf2, !P1 ;  /* 0x000000f22200780c */ /* 0x000fe40004fc1670 */
[----:B------:R-:W-:Y:S02]  /*e510*/  F2FP.SATFINITE.E5M2.F32.PACK_AB_MERGE_C R11, RZ, R0, RZ ;  /* 0x00000000ff0b723e */ /* 0x000fe400048060ff */
[----:B------:R-:W-:-:S03]  /*e520*/  F2FP.SATFINITE.E5M2.F32.PACK_AB_MERGE_C R5, RZ, R2, RZ ;  /* 0x00000002ff05723e */ /* 0x000fc600048060ff */
[----:B------:R-:W-:Y:S01]  /*e530*/  @!P3 STG.E.U8 desc[UR22][R26.64+0xe8], R11 ;  /* 0x0000e80b1a00b986 */ /* 0x000fe2000c101116 */
[----:B------:R-:W-:-:S03]  /*e540*/  ISETP.LT.OR P3, PT, R34, 0xf1, !P0 ;  /* 0x000000f12200780c */ /* 0x000fc60004761670 */
[----:B------:R-:W-:Y:S01]  /*e550*/  @!P4 STG.E.U8 desc[UR22][R26.64+0xe9], R5 ;  /* 0x0000e9051a00c986 */ /* 0x000fe2000c101116 */
[C---:B------:R-:W-:Y:S02]  /*e560*/  ISETP.LT.OR P4, PT, R34.reuse, 0xf9, !P1 ;  /* 0x000000f92200780c */ /* 0x040fe40004f81670 */
[----:B------:R-:W-:Y:S01]  /*e570*/  ISETP.LT.OR P1, PT, R34, 0xfa, !P1 ;  /* 0x000000fa2200780c */ /* 0x000fe20004f21670 */
[----:B------:R-:W-:-:S05]  /*e580*/  FMUL R0, R220, UR24 ;  /* 0x00000018dc007c20 */ /* 0x000fca0008400000 */
[----:B0-----:R-:W-:-:S05]  /*e590*/  F2FP.SATFINITE.E5M2.F32.PACK_AB_MERGE_C R7, RZ, R0, RZ ;  /* 0x00000000ff07723e */ /* 0x001fca00048060ff */
[----:B------:R0:W-:Y:S01]  /*e5a0*/  @!P5 STG.E.U8 desc[UR22][R24.64+0xf0], R7 ;  /* 0x0000f0071800d986 */ /* 0x0001e2000c101116 */
[----:B------:R-:W-:-:S05]  /*e5b0*/  FMUL R3, R221, UR24 ;  /* 0x00000018dd037c20 */ /* 0x000fca0008400000 */
[----:B-1----:R-:W-:Y:S02]  /*e5c0*/  F2FP.SATFINITE.E5M2.F32.PACK_AB_MERGE_C R9, RZ, R3, RZ ;  /* 0x00000003ff09723e */ /* 0x002fe400048060ff */
[----:B------:R-:W-:-:S03]  /*e5d0*/  ISETP.LT.OR P5, PT, R34, 0xf2, !P0 ;  /* 0x000000f22200780c */ /* 0x000fc600047a1670 */
[----:B------:R1:W-:Y:S01]  /*e5e0*/  @!P6 STG.E.U8 desc[UR22][R24.64+0xf1], R9 ;  /* 0x0000f1091800e986 */ /* 0x0003e2000c101116 */
[C---:B------:R-:W-:Y:S02]  /*e5f0*/  ISETP.LT.OR P6, PT, R34.reuse, 0xf9, !P0 ;  /* 0x000000f92200780c */ /* 0x040fe400047c1670 */
[----:B------:R-:W-:Y:S01]  /*e600*/  ISETP.LT.OR P0, PT, R34, 0xfa, !P0 ;  /* 0x000000fa2200780c */ /* 0x000fe20004701670 */
[----:B------:R-:W-:-:S05]  /*e610*/  FMUL R0, R223, UR24 ;  /* 0x00000018df007c20 */ /* 0x000fca0008400000 */
[----:B------:R-:W-:-:S05]  /*e620*/  F2FP.SATFINITE.E5M2.F32.PACK_AB_MERGE_C R13, RZ, R0, RZ ;  /* 0x00000000ff0d723e */ /* 0x000fca00048060ff */
[----:B------:R0:W-:Y:S01]  /*e630*/  @!P3 STG.E.U8 desc[UR22][R26.64+0xf0], R13 ;  /* 0x0000f00d1a00b986 */ /* 0x0001e2000c101116 */
[----:B---3--:R-:W-:Y:S01]  /*e640*/  FMUL R0, R222, UR24 ;  /* 0x00000018de007c20 */ /* 0x008fe20008400000 */
[----:B--2---:R-:W-:Y:S01]  /*e650*/  FMUL R2, R224, UR24 ;  /* 0x00000018e0027c20 */ /* 0x004fe20008400000 */
[----:B----4-:R-:W-:-:S03]  /*e660*/  FMUL R3, R225, UR24 ;  /* 0x00000018e1037c20 */ /* 0x010fc60008400000 */
[----:B0-----:R-:W-:Y:S01]  /*e670*/  F2FP.SATFINITE.E5M2.F32.PACK_AB_MERGE_C R7, RZ, R0, RZ ;  /* 0x00000000ff07723e */ /* 0x001fe200048060ff */
[----:B------:R-:W-:Y:S01]  /*e680*/  FMUL R4, R226, UR24 ;  /* 0x00000018e2047c20 */ /* 0x000fe20008400000 */
[----:B------:R-:W-:Y:S01]  /*e690*/  FMUL R5, R227, UR24 ;  /* 0x00000018e3057c20 */ /* 0x000fe20008400000 */
[----:B-1----:R-:W-:Y:S02]  /*e6a0*/  F2FP.SATFINITE.E5M2.F32.PACK_AB_MERGE_C R9, RZ, R2, RZ ;  /* 0x00000002ff09723e */ /* 0x002fe400048060ff */
[----:B------:R-:W-:Y:S02]  /*e6b0*/  F2FP.SATFINITE.E5M2.F32.PACK_AB_MERGE_C R3, RZ, R3, RZ ;  /* 0x00000003ff03723e */ /* 0x000fe400048060ff */
[----:B------:R-:W-:Y:S02]  /*e6c0*/  F2FP.SATFINITE.E5M2.F32.PACK_AB_MERGE_C R11, RZ, R4, RZ ;  /* 0x00000004ff0b723e */ /* 0x000fe400048060ff */
[----:B------:R-:W-:Y:S01]  /*e6d0*/  F2FP.SATFINITE.E5M2.F32.PACK_AB_MERGE_C R5, RZ, R5, RZ ;  /* 0x00000005ff05723e */ /* 0x000fe200048060ff */
[----:B------:R0:W-:Y:S04]  /*e6e0*/  @!P5 STG.E.U8 desc[UR22][R26.64+0xf1], R7 ;  /* 0x0000f1071a00d986 */ /* 0x0001e8000c101116 */
[----:B------:R0:W-:Y:S04]  /*e6f0*/  @!P4 STG.E.U8 desc[UR22][R24.64+0xf8], R9 ;  /* 0x0000f8091800c986 */ /* 0x0001e8000c101116 */
[----:B------:R0:W-:Y:S04]  /*e700*/  @!P1 STG.E.U8 desc[UR22][R24.64+0xf9], R3 ;  /* 0x0000f90318009986 */ /* 0x0001e8000c101116 */
[----:B------:R0:W-:Y:S04]  /*e710*/  @!P6 STG.E.U8 desc[UR22][R26.64+0xf8], R11 ;  /* 0x0000f80b1a00e986 */ /* 0x0001e8000c101116 */
[----:B------:R0:W-:Y:S02]  /*e720*/  @!P0 STG.E.U8 desc[UR22][R26.64+0xf9], R5 ;  /* 0x0000f9051a008986 */ /* 0x0001e4000c101116 */
.L_x_294:
[----:B------:R-:W-:Y:S05]  /*e730*/  BSYNC B0 ;  /* 0x0000000000007941 */ /* 0x000fea0003800000 */
.L_x_36:
[----:B------:R-:W2:Y:S01]  /*e740*/  LDL.LU R22, [R1+0x7c] ;  /* 0x00007c0001167983 */ /* 0x000ea20000300800 */
[----:B0-----:R-:W-:Y:S01]  /*e750*/  IMAD.U32 R3, RZ, RZ, UR18 ;  /* 0x00000012ff037e24 */ /* 0x001fe2000f8e00ff */
[----:B------:R-:W-:Y:S02]  /*e760*/  ULDC.64 UR6, c[0x0][0x650] ;  /* 0x0001940000067ab9 */ /* 0x000fe40000000a00 */
[----:B------:R-:W3:Y:S01]  /*e770*/  LDL.LU R19, [R1+0x80] ;  /* 0x0000800001137983 */ /* 0x000ee20000300800 */
[----:B-----5:R-:W-:Y:S01]  /*e780*/  IMAD.U32 R0, RZ, RZ, UR20 ;  /* 0x00000014ff007e24 */ /* 0x020fe2000f8e00ff */
[----:B------:R0:W-:Y:S01]  /*e790*/  SYNCS.ARRIVE.TRANS64.A1T0 RZ, [R3+UR28], RZ ;  /* 0x000000ff03ff79a7 */ /* 0x0001e2000810001c */
[----:B------:R-:W-:Y:S02]  /*e7a0*/  IMAD.U32 R2, RZ, RZ, UR20 ;  /* 0x00000014ff027e24 */ /* 0x000fe4000f8e00ff */
[----:B------:R-:W-:Y:S02]  /*e7b0*/  IMAD.MOV.U32 R4, RZ, RZ, -0x1 ;  /* 0xffffffffff047424 */ /* 0x000fe400078e00ff */
[----:B0-----:R-:W-:Y:S01]  /*e7c0*/  IMAD.U32 R3, RZ, RZ, UR15 ;  /* 0x0000000fff037e24 */ /* 0x001fe2000f8e00ff */
[----:B---3--:R-:W-:-:S02]  /*e7d0*/  LEA R19, P0, R0, R19, 0x1 ;  /* 0x0000001300137211 */ /* 0x008fc400078008ff */
[----:B------:R-:W-:Y:S02]  /*e7e0*/  PRMT R0, RZ, 0x7610, R0 ;  /* 0x00007610ff007816 */ /* 0x000fe40000000000 */
[----:B--2---:R-:W-:Y:S01]  /*e7f0*/  LEA.HI.X R22, R2, R22, R3, 0x1, P0 ;  /* 0x0000001602167211 */ /* 0x004fe200000f0c03 */
[----:B------:R-:W-:Y:S01]  /*e800*/  IMAD.MOV.U32 R2, RZ, RZ, -0x1 ;  /* 0xffffffffff027424 */ /* 0x000fe200078e00ff */
[----:B------:R0:W-:Y:S01]  /*e810*/  STL [R1+0x80], R19 ;  /* 0x0000801301007387 */ /* 0x0001e20000100800 */
[----:B------:R-:W-:Y:S01]  /*e820*/  IMAD.MOV.U32 R3, RZ, RZ, -0x1 ;  /* 0xffffffffff037424 */ /* 0x000fe200078e00ff */
[----:B------:R-:W-:Y:S02]  /*e830*/  ISETP.GE.U32.AND P0, PT, R19, UR6, PT ;  /* 0x0000000613007c0c */ /* 0x000fe4000bf06070 */
[----:B------:R0:W-:Y:S02]  /*e840*/  STL [R1+0x7c], R22 ;  /* 0x00007c1601007387 */ /* 0x0001e40000100800 */
[----:B------:R-:W-:-:S02]  /*e850*/  ISETP.GE.U32.AND.EX P0, PT, R22, UR7, PT, P0 ;  /* 0x0000000716007c0c */ /* 0x000fc4000bf06100 */
[----:B------:R0:W-:Y:S04]  /*e860*/  STL [R1+0x84], R4 ;  /* 0x0000840401007387 */ /* 0x0001e80000100800 */
[----:B------:R0:W-:Y:S04]  /*e870*/  STL [R1+0x78], R2 ;  /* 0x0000780201007387 */ /* 0x0001e80000100800 */
[----:B------:R0:W-:Y:S03]  /*e880*/  STL [R1+0x88], R3 ;  /* 0x0000880301007387 */ /* 0x0001e60000100800 */
[----:B------:R-:W-:Y:S05]  /*e890*/  @P0 BRA `(.L_x_295) ;  /* 0x0000000400740947 */ /* 0x000fea0003800000 */
[----:B------:R-:W2:Y:S01]  /*e8a0*/  S2R R14, SR_CTAID.X ;  /* 0x00000000000e7919 */ /* 0x000ea20000002500 */
[----:B------:R-:W3:Y:S01]  /*e8b0*/  LDC.64 R8, c[0x0][0x628] ;  /* 0x00018a00ff087b82 */ /* 0x000ee20000000a00 */
[----:B------:R-:W-:Y:S01]  /*e8c0*/  ULDC UR6, c[0x0][0x150] ;  /* 0x0000540000067ab9 */ /* 0x000fe20000000800 */
[----:B------:R-:W-:Y:S01]  /*e8d0*/  IMAD.MOV.U32 R6, RZ, RZ, R19 ;  /* 0x000000ffff067224 */ /* 0x000fe200078e0013 */
[----:B------:R-:W0:Y:S01]  /*e8e0*/  S2R R16, SR_CTAID.Y ;  /* 0x0000000000107919 */ /* 0x000e220000002600 */
[----:B------:R-:W-:-:S04]  /*e8f0*/  IMAD.MOV.U32 R7, RZ, RZ, R22 ;  /* 0x000000ffff077224 */ /* 0x000fc800078e0016 */
[----:B------:R-:W0:Y:S08]  /*e900*/  LDC R17, c[0x0][0x144] ;  /* 0x00005100ff117b82 */ /* 0x000e300000000800 */
[----:B------:R-:W0:Y:S08]  /*e910*/  LDC R10, c[0x0][0x630] ;  /* 0x00018c00ff0a7b82 */ /* 0x000e300000000800 */
[----:B------:R-:W0:Y:S01]  /*e920*/  LDC.64 R12, c[0x0][0x620] ;  /* 0x00018800ff0c7b82 */ /* 0x000e220000000a00 */
[----:B---3--:R-:W-:-:S04]  /*e930*/  ISETP.NE.U32.AND P0, PT, R8, RZ, PT ;  /* 0x000000ff0800720c */ /* 0x008fc80003f05070 */
[----:B------:R-:W-:Y:S02]  /*e940*/  ISETP.NE.AND.EX P0, PT, R9, RZ, PT, P0 ;  /* 0x000000ff0900720c */ /* 0x000fe40003f05300 */
[----:B--2---:R-:W-:-:S05]  /*e950*/  I2FP.F32.U32 R0, R14 ;  /* 0x0000000e00007245 */ /* 0x004fca0000201000 */
[----:B------:R-:W-:-:S04]  /*e960*/  FMUL R0, R0, UR6 ;  /* 0x0000000600007c20 */ /* 0x000fc80008400000 */
[----:B------:R2:W3:Y:S02]  /*e970*/  F2I.U32.TRUNC.NTZ R15, R0 ;  /* 0x00000000000f7305 */ /* 0x0004e4000020f000 */
[----:B------:R-:W-:Y:S05]  /*e980*/  @!P0 BRA `(.L_x_296) ;  /* 0x0000000000288947 */ /* 0x000fea0003800000 */
[----:B--2---:R-:W2:Y:S02]  /*e990*/  LDC R0, c[0x0][0x634] ;  /* 0x00018d00ff007b82 */ /* 0x004ea40000000800 */
[----:B--2---:R-:W-:-:S05]  /*e9a0*/  IADD3 R7, P0, R19, R0, RZ ;  /* 0x0000000013077210 */ /* 0x004fca0007f1e0ff */
[----:B------:R-:W-:-:S04]  /*e9b0*/  IMAD.X R11, RZ, RZ, R22, P0 ;  /* 0x000000ffff0b7224 */ /* 0x000fc800000e0616 */
[----:B0-----:R-:W-:-:S04]  /*e9c0*/  IMAD.WIDE.U32 R2, R11, R8, RZ ;  /* 0x000000080b027225 */ /* 0x001fc800078e00ff */
[----:B------:R-:W-:-:S04]  /*e9d0*/  IMAD.WIDE.U32 R4, P0, R7, R9, R2 ;  /* 0x0000000907047225 */ /* 0x000fc80007800002 */
[----:B------:R-:W-:-:S04]  /*e9e0*/  IMAD.WIDE.U32 R2, R7, R8, RZ ;  /* 0x0000000807027225 */ /* 0x000fc800078e00ff */
[----:B------:R-:W-:Y:S01]  /*e9f0*/  IMAD.X R7, RZ, RZ, RZ, P0 ;  /* 0x000000ffff077224 */ /* 0x000fe200000e06ff */
[----:B------:R-:W-:Y:S01]  /*ea00*/  IADD3 RZ, P0, R3, R4, RZ ;  /* 0x0000000403ff7210 */ /* 0x000fe20007f1e0ff */
[----:B------:R-:W-:-:S04]  /*ea10*/  IMAD.MOV.U32 R6, RZ, RZ, R5 ;  /* 0x000000ffff067224 */ /* 0x000fc800078e0005 */
[----:B------:R-:W-:-:S08]  /*ea20*/  IMAD.WIDE.U32.X R6, R11, R9, R6, P0 ;  /* 0x000000090b067225 */ /* 0x000fd000000e0406 */
.L_x_296:
[-CC-:B0-----:R-:W-:Y:S01]  /*ea30*/  SHF.R.U64 R11, R6, R10.reuse, R7.reuse ;  /* 0x0000000a060b7219 */ /* 0x181fe20000001207 */
[----:B------:R-:W0:Y:S01]  /*ea40*/  LDC.64 R20, c[0x0][0x640] ;  /* 0x00019000ff147b82 */ /* 0x000e220000000a00 */
[----:B--2---:R-:W-:Y:S01]  /*ea50*/  SHF.R.U32.HI R0, RZ, R10, R7 ;  /* 0x0000000aff007219 */ /* 0x004fe20000011607 */
[----:B------:R-:W-:Y:S01]  /*ea60*/  IMAD.MOV.U32 R2, RZ, RZ, R19 ;  /* 0x000000ffff027224 */ /* 0x000fe200078e0013 */
[----:B------:R-:W-:Y:S01]  /*ea70*/  IADD3 R5, P0, RZ, -R11, RZ ;  /* 0x8000000bff057210 */ /* 0x000fe20007f1e0ff */
[----:B---3--:R-:W-:Y:S01]  /*ea80*/  IMAD.MOV R15, RZ, RZ, -R15 ;  /* 0x000000ffff0f7224 */ /* 0x008fe200078e0a0f */
[----:B------:R-:W-:Y:S01]  /*ea90*/  ULDC UR6, c[0x0][0x154] ;  /* 0x0000550000067ab9 */ /* 0x000fe20000000800 */
[----:B------:R-:W-:Y:S02]  /*eaa0*/  IMAD.MOV.U32 R7, RZ, RZ, 0x1 ;  /* 0x00000001ff077424 */ /* 0x000fe400078e00ff */
[----:B------:R-:W2:Y:S01]  /*eab0*/  LDC R4, c[0x0][0x618] ;  /* 0x00018600ff047b82 */ /* 0x000ea20000000800 */
[----:B------:R-:W-:-:S02]  /*eac0*/  IMAD.X R3, RZ, RZ, ~R0, P0 ;  /* 0x000000ffff037224 */ /* 0x000fc400000e0e00 */
[----:B------:R-:W-:Y:S02]  /*ead0*/  IMAD R17, R17, R15, R14 ;  /* 0x0000000f11117224 */ /* 0x000fe400078e020e */
[-C--:B------:R-:W-:Y:S02]  /*eae0*/  IMAD R0, R3, R12.reuse, RZ ;  /* 0x0000000c03007224 */ /* 0x080fe400078e02ff */
[----:B------:R-:W-:Y:S01]  /*eaf0*/  IMAD.MOV.U32 R3, RZ, RZ, R22 ;  /* 0x000000ffff037224 */ /* 0x000fe200078e0016 */
[----:B------:R-:W3:Y:S01]  /*eb00*/  LDC R6, c[0x0][0x608] ;  /* 0x00018200ff067b82 */ /* 0x000ee20000000800 */
[----:B------:R-:W-:-:S04]  /*eb10*/  IMAD.WIDE.U32 R2, R5, R12, R2 ;  /* 0x0000000c05027225 */ /* 0x000fc800078e0002 */
[----:B------:R-:W-:-:S03]  /*eb20*/  IMAD R5, R5, R13, R0 ;  /* 0x0000000d05057224 */ /* 0x000fc600078e0200 */
[----:B------:R-:W5:Y:S01]  /*eb30*/  LDC R18, c[0x0][0x658] ;  /* 0x00019600ff127b82 */ /* 0x000f620000000800 */
[----:B------:R-:W-:Y:S01]  /*eb40*/  I2FP.F32.U32 R0, R16 ;  /* 0x0000001000007245 */ /* 0x000fe20000201000 */
[----:B------:R-:W-:Y:S01]  /*eb50*/  IMAD.IADD R3, R3, 0x1, R5 ;  /* 0x0000000103037824 */ /* 0x000fe200078e0205 */
[----:B0-----:R-:W-:Y:S01]  /*eb60*/  ISETP.NE.U32.AND P0, PT, R20, RZ, PT ;  /* 0x000000ff1400720c */ /* 0x001fe20003f05070 */
[----:B------:R-:W-:Y:S02]  /*eb70*/  IMAD.MOV.U32 R5, RZ, RZ, -0x1 ;  /* 0xffffffffff057424 */ /* 0x000fe400078e00ff */
[----:B------:R-:W-:Y:S02]  /*eb80*/  FMUL R0, R0, UR6 ;  /* 0x0000000600007c20 */ /* 0x000fe40008400000 */
[----:B------:R-:W0:Y:S01]  /*eb90*/  LDC R15, c[0x0][0x148] ;  /* 0x00005200ff0f7b82 */ /* 0x000e220000000800 */
[----:B--2---:R-:W-:Y:S01]  /*eba0*/  SHF.R.U64 R10, R2, R4, R3 ;  /* 0x00000004020a7219 */ /* 0x004fe20000001203 */
[----:B------:R2:W0:Y:S01]  /*ebb0*/  F2I.U32.TRUNC.NTZ R13, R0 ;  /* 0x00000000000d7305 */ /* 0x000422000020f000 */
[----:B------:R-:W-:-:S02]  /*ebc0*/  ISETP.NE.AND.EX P0, PT, R21, RZ, PT, P0 ;  /* 0x000000ff1500720c */ /* 0x000fc40003f05300 */
[----:B------:R-:W-:-:S03]  /*ebd0*/  SHF.R.U32.HI R3, RZ, R4, R3 ;  /* 0x00000004ff037219 */ /* 0x000fc60000011603 */
[----:B------:R-:W0:Y:S01]  /*ebe0*/  LDC R14, c[0x0][0x600] ;  /* 0x00018000ff0e7b82 */ /* 0x000e220000000800 */
[-CC-:B---3--:R-:W-:Y:S02]  /*ebf0*/  SHF.R.U64 R8, R10, R6.reuse, R3.reuse ;  /* 0x000000060a087219 */ /* 0x188fe40000001203 */
[----:B------:R-:W-:-:S05]  /*ec00*/  SHF.R.U32.HI R3, RZ, R6, R3 ;  /* 0x00000006ff037219 */ /* 0x000fca0000011603 */
[----:B------:R-:W3:Y:S01]  /*ec10*/  LDC R22, c[0x0][0x648] ;  /* 0x00019200ff167b82 */ /* 0x000ee20000000800 */
[-CC-:B-----5:R-:W-:Y:S02]  /*ec20*/  SHF.R.U64 R12, R8, R18.reuse, R3.reuse ;  /* 0x00000012080c7219 */ /* 0x1a0fe40000001203 */
[-C--:B------:R-:W-:Y:S02]  /*ec30*/  SHF.L.U32 R5, R5, R18.reuse, RZ ;  /* 0x0000001205057219 */ /* 0x080fe400000006ff */
[-C--:B------:R-:W-:Y:S01]  /*ec40*/  SHF.R.U32.HI R3, RZ, R18.reuse, R3 ;  /* 0x00000012ff037219 */ /* 0x080fe20000011603 */
[----:B------:R-:W-:Y:S01]  /*ec50*/  IMAD.MOV.U32 R2, RZ, RZ, R12 ;  /* 0x000000ffff027224 */ /* 0x000fe200078e000c */
[----:B------:R-:W-:Y:S01]  /*ec60*/  SHF.L.U32 R18, R7, R18, RZ ;  /* 0x0000001207127219 */ /* 0x000fe200000006ff */
[----:B------:R-:W0:Y:S01]  /*ec70*/  LDC R23, c[0x0][0x638] ;  /* 0x00018e00ff177b82 */ /* 0x000e220000000800 */
[----:B------:R-:W-:-:S07]  /*ec80*/  LOP3.LUT R19, RZ, R5, RZ, 0x33, !PT ;  /* 0x00000005ff137212 */ /* 0x000fce00078e33ff */
[----:B------:R-:W0:Y:S01]  /*ec90*/  LDC R24, c[0x0][0x610] ;  /* 0x00018400ff187b82 */ /* 0x000e220000000800 */
[----:B--2---:R-:W-:Y:S05]  /*eca0*/  @!P0 BRA `(.L_x_297) ;  /* 0x0000000000288947 */ /* 0x004fea0003800000 */
        /* <DEDUP_REMOVED lines=10> */
.L_x_297:
[----:B---3--:R-:W-:Y:S01]  /*ed50*/  SHF.R.U64 R0, R2, R22, R3 ;  /* 0x0000001602007219 */ /* 0x008fe20000001203 */
[----:B0-----:R-:W-:Y:S01]  /*ed60*/  VIADD R7, R14, 0xffffffff ;  /* 0xffffffff0e077836 */ /* 0x001fe20000000000 */
[----:B------:R-:W-:Y:S01]  /*ed70*/  LOP3.LUT R5, R8, R19, RZ, 0xc0, !PT ;  /* 0x0000001308057212 */ /* 0x000fe200078ec0ff */
[----:B------:R-:W-:Y:S02]  /*ed80*/  IMAD.MOV R13, RZ, RZ, -R13 ;  /* 0x000000ffff0d7224 */ /* 0x000fe400078e0a0d */
[----:B------:R-:W-:Y:S02]  /*ed90*/  IMAD.MOV R3, RZ, RZ, -R0 ;  /* 0x000000ffff037224 */ /* 0x000fe400078e0a00 */
[----:B------:R-:W-:Y:S01]  /*eda0*/  IMAD R2, R18, R0, R5 ;  /* 0x0000000012027224 */ /* 0x000fe200078e0205 */
[----:B------:R-:W-:Y:S01]  /*edb0*/  LOP3.LUT R5, R10, R7, RZ, 0xc0, !PT ;  /* 0x000000070a057212 */ /* 0x000fe200078ec0ff */
[----:B------:R-:W-:Y:S02]  /*edc0*/  @P2 IMAD R17, R15, R13, R16 ;  /* 0x0000000d0f112224 */ /* 0x000fe400078e0210 */
[----:B------:R-:W-:-:S02]  /*edd0*/  IMAD R0, R3, R23, R12 ;  /* 0x0000001703007224 */ /* 0x000fc400078e020c */
[----:B------:R-:W-:Y:S02]  /*ede0*/  IMAD.MOV.U32 R4, RZ, RZ, 0x1 ;  /* 0x00000001ff047424 */ /* 0x000fe400078e00ff */
[----:B------:R-:W-:Y:S02]  /*edf0*/  IMAD R2, R2, R24, R17 ;  /* 0x0000001802027224 */ /* 0x000fe400078e0211 */
[----:B------:R-:W-:Y:S01]  /*ee00*/  IMAD R3, R0, R14, R5 ;  /* 0x0000000e00037224 */ /* 0x000fe200078e0205 */
[----:B------:R-:W-:-:S04]  /*ee10*/  PRMT R0, R4, 0x7610, R0 ;  /* 0x0000761004007816 */ /* 0x000fc80000000000 */
[----:B------:R-:W-:Y:S02]  /*ee20*/  SEL R4, R3, R2, !P2 ;  /* 0x0000000203047207 */ /* 0x000fe40005000000 */
[----:B------:R-:W-:-:S03]  /*ee30*/  SEL R2, R2, R3, !P2 ;  /* 0x0000000302027207 */ /* 0x000fc60005000000 */
[----:B------:R2:W-:Y:S04]  /*ee40*/  STL [R1+0x88], R4 ;  /* 0x0000880401007387 */ /* 0x0005e80000100800 */
[----:B------:R2:W-:Y:S04]  /*ee50*/  STL [R1+0x78], R11 ;  /* 0x0000780b01007387 */ /* 0x0005e80000100800 */
[----:B------:R2:W-:Y:S02]  /*ee60*/  STL [R1+0x84], R2 ;  /* 0x0000840201007387 */ /* 0x0005e40000100800 */
.L_x_295:
[----:B------:R-:W-:Y:S01]  /*ee70*/  LOP3.LUT P0, RZ, R0, 0xff, RZ, 0xc0, !PT ;  /* 0x000000ff00ff7812 */ /* 0x000fe2000780c0ff */
[----:B------:R-:W-:-:S12]  /*ee80*/  ULOP3.LUT UR29, UR29, 0x1, URZ, 0x3c, !UPT ;  /* 0x000000011d1d7892 */ /* 0x000fd8000f8e3c3f */
[----:B------:R-:W-:Y:S05]  /*ee90*/  @P0 BRA `(.L_x_298) ;  /* 0xffffff2400e80947 */ /* 0x000fea000383ffff */
[----:B------:R-:W-:Y:S05]  /*eea0*/  EXIT ;  /* 0x000000000000794d */ /* 0x000fea0003800000 */
.L_x_14:
[----:B------:R-:W-:-:S08]  /*eeb0*/  ISETP.NE.AND P0, PT, RZ, UR6, PT ;  /* 0x00000006ff007c0c */ /* 0x000fd0000bf05270 */
[----:B0123--:R-:W0:-:S00]  /*eec0*/  USETMAXREG.DEALLOC.CTAPOOL 0x28 ;  /* 0x00000028000079c8 */ /* 0x00fe0000080e0500 */
[----:B------:R-:W-:Y:S05]  /*eed0*/  @P0 EXIT ;  /* 0x000000000000094d */ /* 0x000fea0003800000 */
[----:B0-----:R-:W-:Y:S01]  /*eee0*/  LOP3.LUT P0, RZ, R0, 0xff, RZ, 0xc0, !PT ;  /* 0x000000ff00ff7812 */ /* 0x001fe2000780c0ff */
[----:B------:R-:W-:Y:S02]  /*eef0*/  IMAD.MOV.U32 R0, RZ, RZ, 0x1 ;  /* 0x00000001ff007424 */ /* 0x000fe400078e00ff */
[----:B------:R-:W-:-:S10]  /*ef00*/  IMAD.MOV.U32 R8, RZ, RZ, RZ ;  /* 0x000000ffff087224 */ /* 0x000fd400078e00ff */
[----:B------:R-:W-:Y:S05]  /*ef10*/  @!P0 BRA `(.L_x_299) ;  /* 0x0000000c00408947 */ /* 0x000fea0003800000 */
[----:B------:R-:W-:Y:S01]  /*ef20*/  LOP3.LUT P0, RZ, R2, 0x1f, RZ, 0xc0, !PT ;  /* 0x0000001f02ff7812 */ /* 0x000fe2000780c0ff */
[----:B------:R-:W-:Y:S01]  /*ef30*/  ULDC UR5, c[0x0][0x658] ;  /* 0x0001960000057ab9 */ /* 0x000fe20000000800 */
[----:B------:R-:W-:Y:S01]  /*ef40*/  UMOV UR6, 0xffffffff ;  /* 0xffffffff00067882 */ /* 0x000fe20000000000 */
[----:B------:R-:W-:Y:S01]  /*ef50*/  BSSY B0, `(.L_x_299) ;  /* 0x00000cc000007945 */ /* 0x000fe20003800000 */
[----:B------:R-:W-:Y:S01]  /*ef60*/  USHF.L.U32 UR6, UR6, UR5, URZ ;  /* 0x0000000506067299 */ /* 0x000fe2000800063f */
[C---:B------:R-:W-:Y:S01]  /*ef70*/  ISETP.NE.AND P3, PT, R3.reuse, RZ, PT ;  /* 0x000000ff0300720c */ /* 0x040fe20003f65270 */
[----:B------:R-:W-:Y:S01]  /*ef80*/  IMAD.MOV.U32 R9, RZ, RZ, 0x1 ;  /* 0x00000001ff097424 */ /* 0x000fe200078e00ff */
[----:B------:R-:W-:Y:S01]  /*ef90*/  ISETP.NE.OR P0, PT, R3, RZ, !P0 ;  /* 0x000000ff0300720c */ /* 0x000fe20004705670 */
[----:B------:R-:W-:Y:S01]  /*efa0*/  IMAD.MOV.U32 R0, RZ, RZ, 0x1 ;  /* 0x00000001ff007424 */ /* 0x000fe200078e00ff */
[----:B------:R-:W-:Y:S01]  /*efb0*/  ULDC UR4, c[0x0][0x600] ;  /* 0x0001800000047ab9 */ /* 0x000fe20000000800 */
[----:B------:R-:W-:Y:S01]  /*efc0*/  IMAD.MOV.U32 R8, RZ, RZ, RZ ;  /* 0x000000ffff087224 */ /* 0x000fe200078e00ff */
[----:B------:R-:W-:Y:S01]  /*efd0*/  UMOV UR7, 0x1 ;  /* 0x0000000100077882 */ /* 0x000fe20000000000 */
[----:B------:R-:W-:-:S02]  /*efe0*/  UIADD3 UR26, UR14, 0x1, URZ ;  /* 0x000000010e1a7890 */ /* 0x000fc4000fffe03f */
[----:B------:R-:W-:Y:S02]  /*eff0*/  ULOP3.LUT UR27, UR13, 0x2, URZ, 0xfc, !UPT ;  /* 0x000000020d1b7892 */ /* 0x000fe4000f8efc3f */
[----:B------:R-:W-:Y:S02]  /*f000*/  UIADD3 UR18, UR4, -0x1, URZ ;  /* 0xffffffff04127890 */ /* 0x000fe4000fffe03f */
[----:B------:R-:W-:Y:S02]  /*f010*/  USHF.L.U32 UR22, UR7, UR5, URZ ;  /* 0x0000000507167299 */ /* 0x000fe4000800063f */
[----:B------:R-:W-:Y:S01]  /*f020*/  ULOP3.LUT UR19, URZ, UR6, URZ, 0x33, !UPT ;  /* 0x000000063f137292 */ /* 0x000fe2000f8e333f */
[----:B------:R-:W-:-:S11]  /*f030*/  ULDC.64 UR24, c[0x0][0x198] ;  /* 0x0000660000187ab9 */ /* 0x000fd60000000a00 */
.L_x_311:
[----:B------:R-:W-:-:S03]  /*f040*/  UMOV UR4, 0xffffffff ;  /* 0xffffffff00047882 */ /* 0x000fc60000000000 */
[----:B01----:R-:W-:Y:S05]  /*f050*/  BRA.DIV UR4, `(.L_x_300) ;  /* 0x0000001604187947 */ /* 0x003fea000b800000 */
[----:B------:R-:W-:-:S13]  /*f060*/  ELECT P1, URZ, PT ;  /* 0x00000000003f782f */ /* 0x000fda0003820000 */
.L_x_331:
[----:B------:R-:W0:Y:S01]  /*f070*/  LDC R2, c[0x0][0x28c] ;  /* 0x0000a300ff027b82 */ /* 0x000e220000000800 */
[----:B------:R-:W-:Y:S01]  /*f080*/  BSSY B1, `(.L_x_301) ;  /* 0x000003b000017945 */ /* 0x000fe20003800000 */
[----:B0-----:R-:W-:-:S13]  /*f090*/  ISETP.LT.OR P1, PT, R2, 0x1, !P1 ;  /* 0x000000010200780c */ /* 0x001fda0004f21670 */
[----:B------:R-:W-:Y:S05]  /*f0a0*/  @P1 BRA `(.L_x_302) ;  /* 0x0000000000e01947 */ /* 0x000fea0003800000 */
[----:B------:R-:W2:Y:S04]  /*f0b0*/  LDL.LU R4, [R1+0x88] ;  /* 0x0000880001047983 */ /* 0x000ea80000300800 */
[----:B------:R-:W3:Y:S01]  /*f0c0*/  LDL.LU R3, [R1+0x84] ;  /* 0x0000840001037983 */ /* 0x000ee20000300800 */
[----:B------:R-:W-:Y:S02]  /*f0d0*/  IMAD.MOV.U32 R12, RZ, RZ, RZ ;  /* 0x000000ffff0c7224 */ /* 0x000fe400078e00ff */
[----:B------:R-:W-:Y:S02]  /*f0e0*/  IMAD.U32 R13, RZ, RZ, UR26 ;  /* 0x0000001aff0d7e24 */ /* 0x000fe4000f8e00ff */
[----:B------:R-:W-:Y:S02]  /*f0f0*/  IMAD.MOV.U32 R2, RZ, RZ, R0 ;  /* 0x000000ffff027224 */ /* 0x000fe400078e0000 */
[----:B--2---:R-:W-:-:S02]  /*f100*/  IMAD.SHL.U32 R6, R4, 0x100, RZ ;  /* 0x0000010004067824 */ /* 0x004fc400078e00ff */
[----:B---3--:R-:W-:Y:S02]  /*f110*/  IMAD.SHL.U32 R7, R3, 0x40, RZ ;  /* 0x0000004003077824 */ /* 0x008fe400078e00ff */
[----:B------:R-:W-:-:S07]  /*f120*/  IMAD.MOV.U32 R3, RZ, RZ, R8 ;  /* 0x000000ffff037224 */ /* 0x000fce00078e0008 */
.L_x_306:
[----:B------:R-:W0:Y:S01]  /*f130*/  S2R R5, SR_CgaCtaId ;  /* 0x0000000000057919 */ /* 0x000e220000008800 */
[----:B------:R-:W-:-:S04]  /*f140*/  MOV R4, 0x400 ;  /* 0x0000040000047802 */ /* 0x000fc80000000f00 */
[----:B0-----:R-:W-:Y:S02]  /*f150*/  LEA R10, R5, R4, 0x18 ;  /* 0x00000004050a7211 */ /* 0x001fe400078ec0ff */
[----:B------:R-:W-:Y:S01]  /*f160*/  SHF.L.U32 R4, R2, 0x1f, RZ ;  /* 0x0000001f02047819 */ /* 0x000fe200000006ff */
[----:B------:R-:W0:Y:S02]  /*f170*/  @!P3 LDC R5, c[0x0][0x500] ;  /* 0x00014000ff05bb82 */ /* 0x000e240000000800 */
[----:B------:R-:W-:-:S04]  /*f180*/  IMAD R11, R3, 0x8, R10 ;  /* 0x00000008030b7824 */ /* 0x000fc800078e020a */
[----:B------:R-:W1:Y:S02]  /*f190*/  SYNCS.PHASECHK.TRANS64.TRYWAIT P1, [R11+URZ+0x58], R4 ;  /* 0x000058040b0075a7 */ /* 0x000e64000802017f */
[----:B-1----:R-:W-:Y:S05]  /*f1a0*/  @!P1 BRA `(.L_x_303) ;  /* 0x0000001000e49947 */ /* 0x002fea0003800000 */
.L_x_332:
[----:B------:R-:W-:Y:S01]  /*f1b0*/  UPRMT UR4, UR27, 0x9910, URZ ;  /* 0x000099101b047896 */ /* 0x000fe2000800003f */
[----:B0-----:R0:W-:Y:S03]  /*f1c0*/  @!P3 SYNCS.ARRIVE.TRANS64 RZ, [R11+URZ], R5 ;  /* 0x000000050bffb9a7 */ /* 0x0011e6000800003f */
[----:B------:R-:W-:-:S06]  /*f1d0*/  UISETP.NE.AND UP0, UPT, UR4, 0x2, UPT ;  /* 0x000000020400788c */ /* 0x000fcc000bf05270 */
[----:B------:R-:W-:-:S13]  /*f1e0*/  PLOP3.LUT P1, PT, PT, PT, UP0, 0x80, 0x0 ;  /* 0x000000000000781c */ /* 0x000fda0003f2f008 */
[----:B0-----:R-:W-:Y:S05]  /*f1f0*/  @P1 BRA `(.L_x_304) ;  /* 0x0000000000041947 */ /* 0x001fea0003800000 */
[----:B------:R-:W-:Y:S01]  /*f200*/  BPT.TRAP 0x1 ;  /* 0x000000040000795c */ /* 0x000fe20000300000 */
.L_x_304:
[----:B------:R-:W-:Y:S05]  /*f210*/  @P0 BRA `(.L_x_305) ;  /* 0x0000000000040947 */ /* 0x000fea0003800000 */
[----:B------:R-:W-:Y:S01]  /*f220*/  BPT.TRAP 0x1 ;  /* 0x000000040000795c */ /* 0x000fe20000300000 */
.L_x_305:
[----:B------:R-:W2:Y:S01]  /*f230*/  LDL R5, [R1+0x78] ;  /* 0x0000780001057983 */ /* 0x000ea20000100800 */
[--C-:B-1----:R-:W-:Y:S01]  /*f240*/  IMAD R4, R3, 0x1000, R10.reuse ;  /* 0x0000100003047824 */ /* 0x102fe200078e020a */
[----:B------:R-:W-:Y:S01]  /*f250*/  R2UR UR9, R11 ;  /* 0x000000000b0972ca */ /* 0x000fe200000e0000 */
[----:B------:R-:W-:Y:S01]  /*f260*/  IMAD R10, R3, 0x4000, R10 ;  /* 0x00004000030a7824 */ /* 0x000fe200078e020a */
[----:B------:R-:W-:Y:S01]  /*f270*/  UIADD3 UR4, UP0, UR24, 0xf0, URZ ;  /* 0x000000f018047890 */ /* 0x000fe2000ff1e03f */
[----:B------:R-:W-:Y:S01]  /*f280*/  VIADD R13, R13, 0xffffffff ;  /* 0xffffffff0d0d7836 */ /* 0x000fe20000000000 */
[----:B------:R-:W-:Y:S01]  /*f290*/  R2UR UR5, R4 ;  /* 0x00000000040572ca */ /* 0x000fe200000e0000 */
[----:B------:R-:W-:Y:S01]  /*f2a0*/  UIADD3 UR28, UP1, UR24, 0x1f0, URZ ;  /* 0x000001f0181c7890 */ /* 0x000fe2000ff3e03f */
[----:B------:R-:W-:Y:S01]  /*f2b0*/  R2UR UR8, R10 ;  /* 0x000000000a0872ca */ /* 0x000fe200000e0000 */
[----:B------:R-:W-:Y:S01]  /*f2c0*/  VIADD R3, R3, 0x1 ;  /* 0x0000000103037836 */ /* 0x000fe20000000000 */
[----:B------:R-:W-:Y:S01]  /*f2d0*/  R2UR UR11, R7 ;  /* 0x00000000070b72ca */ /* 0x000fe200000e0000 */
[----:B------:R-:W-:Y:S01]  /*f2e0*/  UIADD3.X UR29, URZ, UR25, URZ, UP1, !UPT ;  /* 0x000000193f1d7290 */ /* 0x000fe20008ffe43f */
[----:B------:R-:W-:Y:S01]  /*f2f0*/  R2UR UR10, R12 ;  /* 0x000000000c0a72ca */ /* 0x000fe200000e0000 */
[----:B------:R-:W-:Y:S01]  /*f300*/  UMOV UR6, 0x0 ;  /* 0x0000000000067882 */ /* 0x000fe20000000000 */
[----:B------:R-:W-:Y:S01]  /*f310*/  R2UR UR23, R6 ;  /* 0x00000000061772ca */ /* 0x000fe200000e0000 */
[----:B------:R-:W-:Y:S01]  /*f320*/  UMOV UR7, 0x10000000 ;  /* 0x1000000000077882 */ /* 0x000fe20000000000 */
[----:B------:R-:W-:Y:S01]  /*f330*/  ISETP.GT.AND P4, PT, R13, 0x1, PT ;  /* 0x000000010d00780c */ /* 0x000fe20003f84270 */
[----:B------:R-:W-:Y:S01]  /*f340*/  VIADD R12, R12, 0x40 ;  /* 0x000000400c0c7836 */ /* 0x000fe20000000000 */
[----:B------:R-:W-:Y:S01]  /*f350*/  ISETP.NE.AND P1, PT, R3, 0xb, PT ;  /* 0x0000000b0300780c */ /* 0x000fe20003f25270 */
[----:B------:R-:W-:-:S02]  /*f360*/  UIADD3 UR16, UR5, 0x180, URZ ;  /* 0x0000018005107890 */ /* 0x000fc4000fffe03f */
[----:B------:R-:W-:Y:S01]  /*f370*/  UIADD3.X UR5, URZ, UR25, URZ, UP0, !UPT ;  /* 0x000000193f057290 */ /* 0x000fe200087fe43f */
[----:B------:R-:W-:Y:S01]  /*f380*/  SEL R3, R3, RZ, P1 ;  /* 0x000000ff03037207 */ /* 0x000fe20000800000 */
[----:B------:R-:W-:-:S03]  /*f390*/  UIADD3 UR17, UR8, 0xb180, URZ ;  /* 0x0000b18008117890 */ /* 0x000fc6000fffe03f */
[----:B------:R-:W-:Y:S01]  /*f3a0*/  UMOV UR8, UR16 ;  /* 0x0000001000087c82 */ /* 0x000fe20008000000 */
[----:B--2---:R-:W-:Y:S02]  /*f3b0*/  R2UR UR12, R5 ;  /* 0x00000000050c72ca */ /* 0x004fe400000e0000 */
[----:B------:R-:W-:-:S04]  /*f3c0*/  SEL R5, RZ, 0x1, P1 ;  /* 0x00000001ff057807 */ /* 0x000fc80000800000 */
[----:B------:R-:W-:-:S07]  /*f3d0*/  LOP3.LUT R2, R2, R5, RZ, 0x3c, !PT ;  /* 0x0000000502027212 */ /* 0x000fce00078e3cff */
[----:B------:R0:W-:Y:S02]  /*f3e0*/  UTMALDG.3D [UR8], [UR4], desc[UR6] ;  /* 0x00000608040075b4 */ /* 0x0001e40008011000 */
[----:B0-----:R-:W-:Y:S01]  /*f3f0*/  UMOV UR8, UR17 ;  /* 0x0000001100087c82 */ /* 0x001fe20008000000 */
[----:B------:R-:W-:Y:S02]  /*f400*/  UMOV UR11, UR23 ;  /* 0x00000017000b7c82 */ /* 0x000fe40008000000 */
[----:B------:R0:W-:Y:S02]  /*f410*/  UTMALDG.3D [UR8], [UR28], desc[UR6] ;  /* 0x000006081c0075b4 */ /* 0x0001e40008011000 */
[----:B0-----:R-:W-:Y:S05]  /*f420*/  @P4 BRA `(.L_x_306) ;  /* 0xfffffffc00404947 */ /* 0x001fea000383ffff */
.L_x_302:
[----:B------:R-:W-:Y:S05]  /*f430*/  BSYNC B1 ;  /* 0x0000000000017941 */ /* 0x000fea0003800000 */
.L_x_301:
[----:B------:R-:W2:Y:S01]  /*f440*/  LDL.LU R15, [R1+0x7c] ;  /* 0x00007c00010f7983 */ /* 0x000ea20000300800 */
[----:B------:R-:W-:Y:S01]  /*f450*/  LOP3.LUT P5, RZ, R9, 0xff, RZ, 0xc0, !PT ;  /* 0x000000ff09ff7812 */ /* 0x000fe200078ac0ff */
[----:B------:R-:W-:Y:S01]  /*f460*/  VIADD R8, R8, UR14 ;  /* 0x0000000e08087c36 */ /* 0x000fe20008000000 */
[----:B------:R-:W-:Y:S01]  /*f470*/  UISETP.GE.U32.AND UP0, UPT, UR14, 0xb, UPT ;  /* 0x0000000b0e00788c */ /* 0x000fe2000bf06070 */
[----:B------:R-:W3:Y:S01]  /*f480*/  LDL.LU R14, [R1+0x80] ;  /* 0x00008000010e7983 */ /* 0x000ee20000300800 */
[----:B------:R-:W-:Y:S01]  /*f490*/  IMAD.U32 R5, RZ, RZ, UR14 ;  /* 0x0000000eff057e24 */ /* 0x000fe2000f8e00ff */
[----:B------:R-:W-:Y:S01]  /*f4a0*/  ULDC.64 UR4, c[0x0][0x650] ;  /* 0x0001940000047ab9 */ /* 0x000fe20000000a00 */
[----:B------:R-:W-:Y:S01]  /*f4b0*/  ISETP.GT.U32.AND P1, PT, R8, 0xa, PT ;  /* 0x0000000a0800780c */ /* 0x000fe20003f24070 */
[----:B------:R-:W-:Y:S01]  /*f4c0*/  BSSY B1, `(.L_x_307) ;  /* 0x0000072000017945 */ /* 0x000fe20003800000 */
[----:B------:R-:W-:Y:S02]  /*f4d0*/  PLOP3.LUT P4, PT, PT, PT, UP0, 0x80, 0x0 ;  /* 0x000000000000781c */ /* 0x000fe40003f8f008 */
[----:B------:R-:W-:-:S02]  /*f4e0*/  ISETP.LT.U32.AND P1, PT, R5, 0xb, P1 ;  /* 0x0000000b0500780c */ /* 0x000fc40000f21070 */
[----:B------:R-:W-:Y:S01]  /*f4f0*/  PRMT R9, RZ, 0x7610, R9 ;  /* 0x00007610ff097816 */ /* 0x000fe20000000009 */
[----:B------:R-:W0:Y:S01]  /*f500*/  @P5 S2R R3, SR_CgaCtaId ;  /* 0x0000000000035919 */ /* 0x000e220000008800 */
[----:B------:R-:W-:-:S04]  /*f510*/  @P5 MOV R2, 0x400 ;  /* 0x0000040000025802 */ /* 0x000fc80000000f00 */
[----:B0-----:R-:W-:Y:S01]  /*f520*/  @P5 LEA R4, R3, R2, 0x18 ;  /* 0x0000000203045211 */ /* 0x001fe200078ec0ff */
[----:B------:R-:W-:-:S03]  /*f530*/  IMAD.WIDE.U32 R2, R8, -0x45d1745d, RZ ;  /* 0xba2e8ba308027825 */ /* 0x000fc600078e00ff */
[----:B------:R0:W-:Y:S02]  /*f540*/  @P5 SYNCS.ARRIVE.TRANS64.A1T0 RZ, [R4+URZ+0xe8], RZ ;  /* 0x0000e8ff04ff59a7 */ /* 0x0001e4000810003f */
[----:B------:R-:W-:Y:S02]  /*f550*/  SHF.R.U32.HI R5, RZ, 0x3, R3 ;  /* 0x00000003ff057819 */ /* 0x000fe40000011603 */
[----:B------:R-:W-:Y:S02]  /*f560*/  SEL R3, RZ, 0x1, !P1 ;  /* 0x00000001ff037807 */ /* 0x000fe40004800000 */
[----:B------:R-:W-:Y:S01]  /*f570*/  PRMT R2, RZ, 0x7610, R2 ;  /* 0x00007610ff027816 */ /* 0x000fe20000000002 */
[----:B------:R-:W-:Y:S01]  /*f580*/  IMAD R8, R5, -0xb, R8 ;  /* 0xfffffff505087824 */ /* 0x000fe200078e0208 */
[----:B------:R-:W-:Y:S01]  /*f590*/  LOP3.LUT R0, R0, R3, RZ, 0x3c, !PT ;  /* 0x0000000300007212 */ /* 0x000fe200078e3cff */
[----:B0-----:R-:W-:Y:S02]  /*f5a0*/  IMAD.MOV.U32 R4, RZ, RZ, -0x1 ;  /* 0xffffffffff047424 */ /* 0x001fe400078e00ff */
[----:B------:R-:W-:Y:S01]  /*f5b0*/  IMAD.MOV.U32 R3, RZ, RZ, -0x1 ;  /* 0xffffffffff037424 */ /* 0x000fe200078e00ff */
[----:B------:R-:W-:Y:S01]  /*f5c0*/  @P4 LOP3.LUT R0, R0, 0x1, R5, 0x78, !PT ;  /* 0x0000000100004812 */ /* 0x000fe200078e7805 */
[----:B------:R-:W-:Y:S01]  /*f5d0*/  IMAD.MOV.U32 R5, RZ, RZ, -0x1 ;  /* 0xffffffffff057424 */ /* 0x000fe200078e00ff */
[----:B---3--:R-:W-:-:S04]  /*f5e0*/  IADD3 R14, P5, R14, UR20, RZ ;  /* 0x000000140e0e7c10 */ /* 0x008fc8000ffbe0ff */
[----:B--2---:R-:W-:Y:S01]  /*f5f0*/  IADD3.X R15, R15, UR15, RZ, P5, !PT ;  /* 0x0000000f0f0f7c10 */ /* 0x004fe2000affe4ff */
[----:B------:R0:W-:Y:S01]  /*f600*/  STL [R1+0x80], R14 ;  /* 0x0000800e01007387 */ /* 0x0001e20000100800 */
[----:B------:R-:W-:-:S03]  /*f610*/  ISETP.GE.U32.AND P1, PT, R14, UR4, PT ;  /* 0x000000040e007c0c */ /* 0x000fc6000bf26070 */
[----:B------:R0:W-:Y:S01]  /*f620*/  STL [R1+0x7c], R15 ;  /* 0x00007c0f01007387 */ /* 0x0001e20000100800 */
[----:B------:R-:W-:-:S03]  /*f630*/  ISETP.GE.U32.AND.EX P1, PT, R15, UR5, PT, P1 ;  /* 0x000000050f007c0c */ /* 0x000fc6000bf26110 */
[----:B------:R0:W-:Y:S04]  /*f640*/  STL [R1+0x84], R5 ;  /* 0x0000840501007387 */ /* 0x0001e80000100800 */
[----:B------:R0:W-:Y:S04]  /*f650*/  STL [R1+0x88], R4 ;  /* 0x0000880401007387 */ /* 0x0001e80000100800 */
[----:B------:R0:W-:Y:S02]  /*f660*/  STL [R1+0x78], R3 ;  /* 0x0000780301007387 */ /* 0x0001e40000100800 */
[----:B------:R-:W-:Y:S05]  /*f670*/  @P1 BRA `(.L_x_308) ;  /* 0x0000000400581947 */ /* 0x000fea0003800000 */
[----:B------:R-:W-:Y:S01]  /*f680*/  ULDC.64 UR4, c[0x0][0x628] ;  /* 0x00018a0000047ab9 */ /* 0x000fe20000000a00 */
[----:B------:R-:W1:Y:S01]  /*f690*/  S2R R12, SR_CTAID.X ;  /* 0x00000000000c7919 */ /* 0x000e620000002500 */
[----:B------:R-:W-:Y:S01]  /*f6a0*/  ISETP.NE.U32.AND P1, PT, RZ, UR4, PT ;  /* 0x00000004ff007c0c */ /* 0x000fe2000bf25070 */
[----:B------:R-:W-:Y:S01]  /*f6b0*/  ULDC UR7, c[0x0][0x630] ;  /* 0x00018c0000077ab9 */ /* 0x000fe20000000800 */
[----:B------:R-:W-:Y:S01]  /*f6c0*/  IMAD.MOV.U32 R2, RZ, RZ, R14 ;  /* 0x000000ffff027224 */ /* 0x000fe200078e000e */
[----:B------:R-:W2:Y:S01]  /*f6d0*/  S2R R10, SR_CTAID.Y ;  /* 0x00000000000a7919 */ /* 0x000ea20000002600 */
[----:B------:R-:W-:Y:S01]  /*f6e0*/  ISETP.NE.AND.EX P1, PT, RZ, UR5, PT, P1 ;  /* 0x00000005ff007c0c */ /* 0x000fe2000bf25310 */
[----:B0-----:R-:W-:-:S12]  /*f6f0*/  IMAD.MOV.U32 R3, RZ, RZ, R15 ;  /* 0x000000ffff037224 */ /* 0x001fd800078e000f */
[----:B------:R-:W-:Y:S05]  /*f700*/  @!P1 BRA `(.L_x_309) ;  /* 0x0000000000289947 */ /* 0x000fea0003800000 */
[----:B------:R-:W-:Y:S02]  /*f710*/  ULDC UR6, c[0x0][0x634] ;  /* 0x00018d0000067ab9 */ /* 0x000fe40000000800 */
[----:B------:R-:W-:-:S05]  /*f720*/  IADD3 R7, P1, R14, UR6, RZ ;  /* 0x000000060e077c10 */ /* 0x000fca000ff3e0ff */
[----:B------:R-:W-:-:S04]  /*f730*/  IMAD.X R11, RZ, RZ, R15, P1 ;  /* 0x000000ffff0b7224 */ /* 0x000fc800008e060f */
[----:B------:R-:W-:-:S04]  /*f740*/  IMAD.WIDE.U32 R4, R11, UR4, RZ ;  /* 0x000000040b047c25 */ /* 0x000fc8000f8e00ff */
[----:B------:R-:W-:-:S04]  /*f750*/  IMAD.WIDE.U32 R4, P1, R7, UR5, R4 ;  /* 0x0000000507047c25 */ /* 0x000fc8000f820004 */
[----:B------:R-:W-:-:S04]  /*f760*/  IMAD.WIDE.U32 R6, R7, UR4, RZ ;  /* 0x0000000407067c25 */ /* 0x000fc8000f8e00ff */
[----:B------:R-:W-:Y:S01]  /*f770*/  IMAD.X R3, RZ, RZ, RZ, P1 ;  /* 0x000000ffff037224 */ /* 0x000fe200008e06ff */
[----:B------:R-:W-:Y:S01]  /*f780*/  IADD3 RZ, P1, R7, R4, RZ ;  /* 0x0000000407ff7210 */ /* 0x000fe20007f3e0ff */
[----:B------:R-:W-:-:S04]  /*f790*/  IMAD.MOV.U32 R2, RZ, RZ, R5 ;  /* 0x000000ffff027224 */ /* 0x000fc800078e0005 */
[----:B------:R-:W-:-:S08]  /*f7a0*/  IMAD.WIDE.U32.X R2, R11, UR5, R2, P1 ;  /* 0x000000050b027c25 */ /* 0x000fd000088e0402 */
.L_x_309:
[--C-:B------:R-:W-:Y:S01]  /*f7b0*/  SHF.R.U64 R11, R2, UR7, R3.reuse ;  /* 0x00000007020b7c19 */ /* 0x100fe20008001203 */
[----:B------:R-:W-:Y:S01]  /*f7c0*/  ULDC.64 UR4, c[0x0][0x620] ;  /* 0x0001880000047ab9 */ /* 0x000fe20000000a00 */
[----:B------:R-:W-:Y:S01]  /*f7d0*/  SHF.R.U32.HI R2, RZ, UR7, R3 ;  /* 0x00000007ff027c19 */ /* 0x000fe20008011603 */
[----:B------:R-:W-:Y:S01]  /*f7e0*/  IMAD.MOV.U32 R3, RZ, RZ, R15 ;  /* 0x000000ffff037224 */ /* 0x000fe200078e000f */
[----:B------:R-:W-:Y:S01]  /*f7f0*/  IADD3 R5, P1, RZ, -R11, RZ ;  /* 0x8000000bff057210 */ /* 0x000fe20007f3e0ff */
[----:B------:R-:W0:Y:S01]  /*f800*/  LDC R7, c[0x0][0x144] ;  /* 0x00005100ff077b82 */ /* 0x000e220000000800 */
[----:B-1----:R-:W-:Y:S01]  /*f810*/  I2FP.F32.U32 R6, R12 ;  /* 0x0000000c00067245 */ /* 0x002fe20000201000 */
[----:B------:R-:W-:Y:S01]  /*f820*/  ULDC.64 UR8, c[0x0][0x640] ;  /* 0x0001900000087ab9 */ /* 0x000fe20000000a00 */
[----:B------:R-:W-:Y:S01]  /*f830*/  ULDC UR6, c[0x0][0x608] ;  /* 0x0001820000067ab9 */ /* 0x000fe20000000800 */
[----:B------:R-:W-:Y:S01]  /*f840*/  IMAD.X R2, RZ, RZ, ~R2, P1 ;  /* 0x000000ffff027224 */ /* 0x000fe200008e0e02 */
[----:B------:R-:W-:-:S03]  /*f850*/  ISETP.NE.U32.AND P1, PT, RZ, UR8, PT ;  /* 0x00000008ff007c0c */ /* 0x000fc6000bf25070 */
[----:B------:R-:W-:Y:S01]  /*f860*/  IMAD R4, R2, UR4, RZ ;  /* 0x0000000402047c24 */ /* 0x000fe2000f8e02ff */
[----:B------:R-:W1:Y:S01]  /*f870*/  LDC R15, c[0x0][0x148] ;  /* 0x00005200ff0f7b82 */ /* 0x000e620000000800 */
[----:B------:R-:W-:Y:S01]  /*f880*/  IMAD.MOV.U32 R2, RZ, RZ, R14 ;  /* 0x000000ffff027224 */ /* 0x000fe200078e000e */
[----:B------:R-:W-:-:S03]  /*f890*/  ISETP.NE.AND.EX P1, PT, RZ, UR9, PT, P1 ;  /* 0x00000009ff007c0c */ /* 0x000fc6000bf25310 */
[----:B------:R-:W-:Y:S01]  /*f8a0*/  IMAD.WIDE.U32 R2, R5, UR4, R2 ;  /* 0x0000000405027c25 */ /* 0x000fe2000f8e0002 */
[----:B------:R-:W-:-:S03]  /*f8b0*/  ULDC UR4, c[0x0][0x150] ;  /* 0x0000540000047ab9 */ /* 0x000fc60000000800 */
[----:B------:R-:W-:Y:S01]  /*f8c0*/  FMUL R6, R6, UR4 ;  /* 0x0000000406067c20 */ /* 0x000fe20008400000 */
[----:B------:R-:W-:Y:S01]  /*f8d0*/  IMAD R5, R5, UR5, R4 ;  /* 0x0000000505057c24 */ /* 0x000fe2000f8e0204 */
[----:B------:R-:W-:Y:S01]  /*f8e0*/  ULDC UR4, c[0x0][0x618] ;  /* 0x0001860000047ab9 */ /* 0x000fe20000000800 */
[----:B------:R-:W-:Y:S02]  /*f8f0*/  ULDC UR5, c[0x0][0x154] ;  /* 0x0000550000057ab9 */ /* 0x000fe40000000800 */
[----:B------:R-:W-:Y:S01]  /*f900*/  IMAD.IADD R3, R3, 0x1, R5 ;  /* 0x0000000103037824 */ /* 0x000fe200078e0205 */
[----:B------:R-:W3:Y:S04]  /*f910*/  F2I.U32.TRUNC.NTZ R6, R6 ;  /* 0x0000000600067305 */ /* 0x000ee8000020f000 */
[----:B------:R-:W-:-:S02]  /*f920*/  SHF.R.U64 R13, R2, UR4, R3 ;  /* 0x00000004020d7c19 */ /* 0x000fc40008001203 */
[----:B--2---:R-:W-:-:S05]  /*f930*/  I2FP.F32.U32 R2, R10 ;  /* 0x0000000a00027245 */ /* 0x004fca0000201000 */
[----:B------:R-:W-:Y:S01]  /*f940*/  FMUL R4, R2, UR5 ;  /* 0x0000000502047c20 */ /* 0x000fe20008400000 */
[----:B------:R-:W-:Y:S01]  /*f950*/  SHF.R.U32.HI R2, RZ, UR4, R3 ;  /* 0x00000004ff027c19 */ /* 0x000fe20008011603 */
[----:B------:R-:W-:Y:S02]  /*f960*/  ULDC UR4, c[0x0][0x658] ;  /* 0x0001960000047ab9 */ /* 0x000fe40000000800 */
[----:B------:R2:W4:Y:S01]  /*f970*/  F2I.U32.TRUNC.NTZ R18, R4 ;  /* 0x0000000400127305 */ /* 0x000522000020f000 */
[----:B------:R-:W-:Y:S01]  /*f980*/  SHF.R.U64 R16, R13, UR6, R2 ;  /* 0x000000060d107c19 */ /* 0x000fe20008001202 */
[----:B---3--:R-:W-:Y:S01]  /*f990*/  IMAD.MOV R6, RZ, RZ, -R6 ;  /* 0x000000ffff067224 */ /* 0x008fe200078e0a06 */
[----:B------:R-:W-:-:S03]  /*f9a0*/  SHF.R.U32.HI R3, RZ, UR6, R2 ;  /* 0x00000006ff037c19 */ /* 0x000fc60008011602 */
[----:B0-----:R-:W-:Y:S01]  /*f9b0*/  IMAD R12, R7, R6, R12 ;  /* 0x00000006070c7224 */ /* 0x001fe200078e020c */
[--C-:B------:R-:W-:Y:S02]  /*f9c0*/  SHF.R.U64 R14, R16, UR4, R3.reuse ;  /* 0x00000004100e7c19 */ /* 0x100fe40008001203 */
[----:B------:R-:W-:-:S03]  /*f9d0*/  SHF.R.U32.HI R3, RZ, UR4, R3 ;  /* 0x00000004ff037c19 */ /* 0x000fc60008011603 */
[----:B------:R-:W-:Y:S01]  /*f9e0*/  IMAD.MOV.U32 R2, RZ, RZ, R14 ;  /* 0x000000ffff027224 */ /* 0x000fe200078e000e */
[----:B--2-4-:R-:W-:Y:S06]  /*f9f0*/  @!P1 BRA `(.L_x_310) ;  /* 0x0000000000289947 */ /* 0x014fec0003800000 */
        /* <DEDUP_REMOVED lines=10> */
.L_x_310:
[----:B------:R-:W-:Y:S01]  /*faa0*/  ULDC UR4, c[0x0][0x648] ;  /* 0x0001920000047ab9 */ /* 0x000fe20000000800 */
[----:B------:R-:W-:Y:S01]  /*fab0*/  IMAD.MOV R18, RZ, RZ, -R18 ;  /* 0x000000ffff127224 */ /* 0x000fe200078e0a12 */
[----:B------:R-:W-:Y:S01]  /*fac0*/  SHF.R.U64 R3, R2, UR4, R3 ;  /* 0x0000000402037c19 */ /* 0x000fe20008001203 */
[----:B------:R-:W-:Y:S01]  /*fad0*/  ULDC UR4, c[0x0][0x638] ;  /* 0x00018e0000047ab9 */ /* 0x000fe20000000800 */
[----:B------:R-:W-:Y:S01]  /*fae0*/  LOP3.LUT R2, R16, UR19, RZ, 0xc0, !PT ;  /* 0x0000001310027c12 */ /* 0x000fe2000f8ec0ff */
[----:B-1----:R-:W-:Y:S01]  /*faf0*/  @P2 IMAD R12, R15, R18, R10 ;  /* 0x000000120f0c2224 */ /* 0x002fe200078e020a */
[----:B------:R-:W-:Y:S01]  /*fb00*/  LOP3.LUT R13, R13, UR18, RZ, 0xc0, !PT ;  /* 0x000000120d0d7c12 */ /* 0x000fe2000f8ec0ff */
[----:B------:R-:W-:Y:S01]  /*fb10*/  IMAD.MOV R5, RZ, RZ, -R3 ;  /* 0x000000ffff057224 */ /* 0x000fe200078e0a03 */
[----:B------:R-:W-:Y:S01]  /*fb20*/  ULDC UR5, c[0x0][0x610] ;  /* 0x0001840000057ab9 */ /* 0x000fe20000000800 */
[----:B------:R-:W-:Y:S02]  /*fb30*/  IMAD R3, R3, UR22, R2 ;  /* 0x0000001603037c24 */ /* 0x000fe4000f8e0202 */
[----:B------:R-:W-:Y:S01]  /*fb40*/  IMAD R14, R5, UR4, R14 ;  /* 0x00000004050e7c24 */ /* 0x000fe2000f8e020e */
[----:B------:R-:W-:Y:S01]  /*fb50*/  ULDC UR4, c[0x0][0x600] ;  /* 0x0001800000047ab9 */ /* 0x000fe20000000800 */
[----:B------:R-:W-:-:S02]  /*fb60*/  IMAD R3, R3, UR5, R12 ;  /* 0x0000000503037c24 */ /* 0x000fc4000f8e020c */
[----:B------:R-:W-:Y:S02]  /*fb70*/  IMAD R14, R14, UR4, R13 ;  /* 0x000000040e0e7c24 */ /* 0x000fe4000f8e020d */
[----:B------:R-:W-:-:S03]  /*fb80*/  IMAD.MOV.U32 R2, RZ, RZ, 0x1 ;  /* 0x00000001ff027424 */ /* 0x000fc600078e00ff */
[----:B------:R-:W-:Y:S02]  /*fb90*/  SEL R4, R14, R3, !P2 ;  /* 0x000000030e047207 */ /* 0x000fe40005000000 */
[----:B------:R-:W-:-:S03]  /*fba0*/  SEL R3, R3, R14, !P2 ;  /* 0x0000000e03037207 */ /* 0x000fc60005000000 */
[----:B------:R1:W-:Y:S04]  /*fbb0*/  STL [R1+0x88], R4 ;  /* 0x0000880401007387 */ /* 0x0003e80000100800 */
[----:B------:R1:W-:Y:S04]  /*fbc0*/  STL [R1+0x78], R11 ;  /* 0x0000780b01007387 */ /* 0x0003e80000100800 */
[----:B------:R1:W-:Y:S02]  /*fbd0*/  STL [R1+0x84], R3 ;  /* 0x0000840301007387 */ /* 0x0003e40000100800 */
.L_x_308:
[----:B------:R-:W-:Y:S05]  /*fbe0*/  BSYNC B1 ;  /* 0x0000000000017941 */ /* 0x000fea0003800000 */
.L_x_307:
[----:B------:R-:W-:-:S13]  /*fbf0*/  LOP3.LUT P1, RZ, R2, 0xff, RZ, 0xc0, !PT ;  /* 0x000000ff02ff7812 */ /* 0x000fda000782c0ff */
[----:B------:R-:W-:Y:S05]  /*fc00*/  @P1 BRA `(.L_x_311) ;  /* 0xfffffff4000c1947 */ /* 0x000fea000383ffff */
[----:B------:R-:W-:Y:S05]  /*fc10*/  BSYNC B0 ;  /* 0x0000000000007941 */ /* 0x000fea0003800000 */
.L_x_299:
[----:B------:R-:W-:-:S03]  /*fc20*/  UMOV UR4, 0xffffffff ;  /* 0xffffffff00047882 */ /* 0x000fc60000000000 */
[----:B------:R-:W-:Y:S05]  /*fc30*/  BRA.DIV UR4, `(.L_x_312) ;  /* 0x0000000a04547947 */ /* 0x000fea000b800000 */
[----:B------:R-:W-:-:S13]  /*fc40*/  ELECT P0, URZ, PT ;  /* 0x00000000003f782f */ /* 0x000fda0003800000 */
.L_x_335:
[----:B------:R-:W-:Y:S04]  /*fc50*/  BSSY B0, `(.L_x_313) ;  /* 0x000006b000007945 */ /* 0x000fe80003800000 */
[----:B------:R-:W-:Y:S05]  /*fc60*/  @!P0 BRA `(.L_x_314) ;  /* 0x0000000400a48947 */ /* 0x000fea0003800000 */
[----:B------:R-:W-:-:S04]  /*fc70*/  ULOP3.LUT UR4, UR13, 0x2, URZ, 0xfc, !UPT ;  /* 0x000000020d047892 */ /* 0x000fc8000f8efc3f */
[----:B------:R-:W-:-:S06]  /*fc80*/  UISETP.NE.AND UP0, UPT, UR4, 0x3, UPT ;  /* 0x000000030400788c */ /* 0x000fcc000bf05270 */
[----:B------:R-:W-:-:S13]  /*fc90*/  PLOP3.LUT P0, PT, PT, PT, UP0, 0x80, 0x0 ;  /* 0x000000000000781c */ /* 0x000fda0003f0f008 */
[----:B------:R-:W-:Y:S05]  /*fca0*/  @!P0 BRA `(.L_x_315) ;  /* 0x0000000000048947 */ /* 0x000fea0003800000 */
[----:B------:R-:W-:Y:S01]  /*fcb0*/  BPT.TRAP 0x1 ;  /* 0x000000040000795c */ /* 0x000fe20000300000 */
.L_x_315:
[----:B01----:R-:W0:Y:S01]  /*fcc0*/  S2R R3, SR_CgaCtaId ;  /* 0x0000000000037919 */ /* 0x003e220000008800 */
[----:B------:R-:W-:-:S04]  /*fcd0*/  MOV R2, 0x400 ;  /* 0x0000040000027802 */ /* 0x000fc80000000f00 */
[----:B0-----:R-:W-:Y:S02]  /*fce0*/  LEA R3, R3, R2, 0x18 ;  /* 0x0000000203037211 */ /* 0x001fe400078ec0ff */
[----:B------:R-:W-:-:S03]  /*fcf0*/  SHF.L.U32 R2, R0, 0x1f, RZ ;  /* 0x0000001f00027819 */ /* 0x000fc600000006ff */
[----:B------:R-:W-:-:S04]  /*fd00*/  VIADD R3, R3, 0x58 ;  /* 0x0000005803037836 */ /* 0x000fc80000000000 */
[C---:B------:R-:W-:Y:S02]  /*fd10*/  IMAD R7, R8.reuse, 0x8, R3 ;  /* 0x0000000808077824 */ /* 0x040fe400078e0203 */
[----:B------:R-:W-:Y:S02]  /*fd20*/  VIADD R8, R8, 0x1 ;  /* 0x0000000108087836 */ /* 0x000fe40000000000 */
[----:B------:R-:W0:Y:S03]  /*fd30*/  SYNCS.PHASECHK.TRANS64.TRYWAIT P0, [R7+URZ], R2 ;  /* 0x00000002070075a7 */ /* 0x000e26000800017f */
[----:B------:R-:W-:-:S04]  /*fd40*/  ISETP.NE.AND P1, PT, R8, 0xb, PT ;  /* 0x0000000b0800780c */ /* 0x000fc80003f25270 */
[----:B------:R-:W-:Y:S02]  /*fd50*/  SEL R5, RZ, 0x1, P1 ;  /* 0x00000001ff057807 */ /* 0x000fe40000800000 */
[----:B------:R-:W-:Y:S02]  /*fd60*/  SEL R8, R8, RZ, P1 ;  /* 0x000000ff08087207 */ /* 0x000fe40000800000 */
[----:B------:R-:W-:-:S03]  /*fd70*/  LOP3.LUT R5, R0, R5, RZ, 0x3c, !PT ;  /* 0x0000000500057212 */ /* 0x000fc600078e3cff */
[----:B------:R-:W-:Y:S01]  /*fd80*/  IMAD R9, R8, 0x8, R3 ;  /* 0x0000000808097824 */ /* 0x000fe200078e0203 */
[----:B------:R-:W-:Y:S01]  /*fd90*/  SHF.L.U32 R4, R5, 0x1f, RZ ;  /* 0x0000001f05047819 */ /* 0x000fe200000006ff */
[----:B0-----:R-:W-:Y:S06]  /*fda0*/  @!P0 BRA `(.L_x_316) ;  /* 0x00000008001c8947 */ /* 0x001fec0003800000 */
.L_x_336:
[----:B------:R-:W1:Y:S01]  /*fdb0*/  SYNCS.PHASECHK.TRANS64.TRYWAIT P0, [R9+URZ], R4 ;  /* 0x00000004090075a7 */ /* 0x000e62000800017f */
[----:B------:R-:W-:-:S05]  /*fdc0*/  VIADD R0, R8, 0x1 ;  /* 0x0000000108007836 */ /* 0x000fca0000000000 */
[----:B------:R-:W-:-:S04]  /*fdd0*/  ISETP.NE.AND P1, PT, R0, 0xb, PT ;  /* 0x0000000b0000780c */ /* 0x000fc80003f25270 */
[----:B0-----:R-:W-:Y:S02]  /*fde0*/  SEL R2, RZ, 0x1, P1 ;  /* 0x00000001ff027807 */ /* 0x001fe40000800000 */
[----:B------:R-:W-:Y:S02]  /*fdf0*/  SEL R0, R0, RZ, P1 ;  /* 0x000000ff00007207 */ /* 0x000fe40000800000 */
[----:B------:R-:W-:-:S03]  /*fe00*/  LOP3.LUT R7, R5, R2, RZ, 0x3c, !PT ;  /* 0x0000000205077212 */ /* 0x000fc600078e3cff */
[----:B------:R-:W-:Y:S01]  /*fe10*/  IMAD R6, R0, 0x8, R3 ;  /* 0x0000000800067824 */ /* 0x000fe200078e0203 */
[----:B------:R-:W-:Y:S01]  /*fe20*/  SHF.L.U32 R5, R7, 0x1f, RZ ;  /* 0x0000001f07057819 */ /* 0x000fe200000006ff */
[----:B-1----:R-:W-:Y:S06]  /*fe30*/  @!P0 BRA `(.L_x_317) ;  /* 0x00000008000c8947 */ /* 0x002fec0003800000 */
.L_x_337:
[----:B------:R-:W1:Y:S01]  /*fe40*/  SYNCS.PHASECHK.TRANS64.TRYWAIT P0, [R6+URZ], R5 ;  /* 0x00000005060075a7 */ /* 0x000e62000800017f */
[----:B------:R-:W-:-:S05]  /*fe50*/  VIADD R0, R0, 0x1 ;  /* 0x0000000100007836 */ /* 0x000fca0000000000 */
[----:B------:R-:W-:-:S04]  /*fe60*/  ISETP.NE.AND P1, PT, R0, 0xb, PT ;  /* 0x0000000b0000780c */ /* 0x000fc80003f25270 */
[----:B------:R-:W-:Y:S02]  /*fe70*/  SEL R2, RZ, 0x1, P1 ;  /* 0x00000001ff027807 */ /* 0x000fe40000800000 */
[----:B------:R-:W-:Y:S02]  /*fe80*/  SEL R0, R0, RZ, P1 ;  /* 0x000000ff00007207 */ /* 0x000fe40000800000 */
[----:B------:R-:W-:-:S03]  /*fe90*/  LOP3.LUT R7, R7, R2, RZ, 0x3c, !PT ;  /* 0x0000000207077212 */ /* 0x000fc600078e3cff */
[----:B0-----:R-:W-:Y:S01]  /*fea0*/  IMAD R9, R0, 0x8, R3 ;  /* 0x0000000800097824 */ /* 0x001fe200078e0203 */
[----:B------:R-:W-:Y:S01]  /*feb0*/  SHF.L.U32 R4, R7, 0x1f, RZ ;  /* 0x0000001f07047819 */ /* 0x000fe200000006ff */
[----:B-1----:R-:W-:Y:S06]  /*fec0*/  @!P0 BRA `(.L_x_318) ;  /* 0x0000000400fc8947 */ /* 0x002fec0003800000 */
.L_x_338:
        /* <DEDUP_REMOVED lines=9> */
.L_x_339:
        /* <DEDUP_REMOVED lines=9> */
.L_x_340:
        /* <DEDUP_REMOVED lines=9> */
.L_x_341:
        /* <DEDUP_REMOVED lines=9> */
.L_x_342:
        /* <DEDUP_REMOVED lines=9> */
.L_x_343:
        /* <DEDUP_REMOVED lines=9> */
.L_x_344:
[----:B------:R-:W1:Y:S01]  /*10230*/  SYNCS.PHASECHK.TRANS64.TRYWAIT P0, [R9+URZ], R4 ;  /* 0x00000004090075a7 */ /* 0x000e62000800017f */
[----:B------:R-:W-:-:S05]  /*10240*/  VIADD R0, R0, 0x1 ;  /* 0x0000000100007836 */ /* 0x000fca0000000000 */
[----:B------:R-:W-:-:S04]  /*10250*/  ISETP.NE.AND P1, PT, R0, 0xb, PT ;  /* 0x0000000b0000780c */ /* 0x000fc80003f25270 */
[----:B------:R-:W-:Y:S02]  /*10260*/  SEL R2, RZ, 0x1, P1 ;  /* 0x00000001ff027807 */ /* 0x000fe40000800000 */
[----:B------:R-:W-:Y:S02]  /*10270*/  SEL R0, R0, RZ, P1 ;  /* 0x000000ff00007207 */ /* 0x000fe40000800000 */
[----:B------:R-:W-:Y:S01]  /*10280*/  LOP3.LUT R2, R7, R2, RZ, 0x3c, !PT ;  /* 0x0000000207027212 */ /* 0x000fe200078e3cff */
[----:B-1----:R-:W-:Y:S06]  /*10290*/  @!P0 BRA `(.L_x_325) ;  /* 0x0000000400948947 */ /* 0x002fec0003800000 */
.L_x_345:
[----:B------:R-:W-:Y:S01]  /*102a0*/  IMAD R3, R0, 0x8, R3 ;  /* 0x0000000800037824 */ /* 0x000fe200078e0203 */
[----:B------:R-:W-:-:S07]  /*102b0*/  SHF.L.U32 R0, R2, 0x1f, RZ ;  /* 0x0000001f02007819 */ /* 0x000fce00000006ff */
.L_x_326:
[----:B--2---:R2:W3:Y:S02]  /*102c0*/  SYNCS.PHASECHK.TRANS64.TRYWAIT P0, [R3+URZ], R0 ;  /* 0x00000000030075a7 */ /* 0x0044e4000800017f */
[----:B---3--:R-:W-:Y:S05]  /*102d0*/  @!P0 NANOSLEEP.SYNCS 0x989680 ;  /* 0x009896800000895d */ /* 0x008fea0003900000 */
[----:B------:R-:W3:Y:S02]  /*102e0*/  @!P0 SYNCS.PHASECHK.TRANS64 P0, [R3+URZ], R0 ;  /* 0x00000000030085a7 */ /* 0x000ee4000800007f */
[----:B---3--:R-:W-:Y:S05]  /*102f0*/  @!P0 BRA `(.L_x_326) ;  /* 0xfffffffc00f08947 */ /* 0x008fea000383ffff */
.L_x_314:
[----:B------:R-:W-:Y:S05]  /*10300*/  BSYNC B0 ;  /* 0x0000000000007941 */ /* 0x000fea0003800000 */
.L_x_313:
[----:B------:R-:W-:Y:S05]  /*10310*/  EXIT ;  /* 0x000000000000794d */ /* 0x000fea0003800000 */
.L_x_16:
[----:B---3--:R-:W-:-:S04]  /*10320*/  IMAD.U32 R3, RZ, RZ, UR17 ;  /* 0x00000011ff037e24 */ /* 0x008fc8000f8e00ff */
[----:B------:R3:W4:Y:S03]  /*10330*/  SYNCS.PHASECHK.TRANS64.TRYWAIT P0, [R3+URZ+-0x8], R0 ;  /* 0xfffff800030075a7 */ /* 0x000726000800017f */
[----:B----4-:R-:W-:Y:S05]  /*10340*/  @!P0 NANOSLEEP.SYNCS 0x989680 ;  /* 0x009896800000895d */ /* 0x010fea0003900000 */
[----:B------:R-:W4:Y:S02]  /*10350*/  @!P0 SYNCS.PHASECHK.TRANS64 P0, [R3+URZ+-0x8], R0 ;  /* 0xfffff800030085a7 */ /* 0x000f24000800007f */
[----:B----4-:R-:W-:Y:S05]  /*10360*/  @!P0 BRA `(.L_x_16) ;  /* 0xfffffffc00ec8947 */ /* 0x010fea000383ffff */
[----:B------:R-:W-:Y:S05]  /*10370*/  BRA `(.L_x_327) ;  /* 0xffffff1000d07947 */ /* 0x000fea000383ffff */
.L_x_21:
[----:B-1----:R-:W-:-:S04]  /*10380*/  IMAD.U32 R3, RZ, RZ, UR6 ;  /* 0x00000006ff037e24 */ /* 0x002fc8000f8e00ff */
[----:B------:R1:W2:Y:S03]  /*10390*/  SYNCS.PHASECHK.TRANS64.TRYWAIT P0, [R3+URZ], R0 ;  /* 0x00000000030075a7 */ /* 0x0002a6000800017f */
[----:B--2---:R-:W-:Y:S05]  /*103a0*/  @!P0 NANOSLEEP.SYNCS 0x989680 ;  /* 0x009896800000895d */ /* 0x004fea0003900000 */
[----:B------:R-:W2:Y:S02]  /*103b0*/  @!P0 SYNCS.PHASECHK.TRANS64 P0, [R3+URZ], R0 ;  /* 0x00000000030085a7 */ /* 0x000ea4000800007f */
[----:B--2---:R-:W-:Y:S05]  /*103c0*/  @!P0 BRA `(.L_x_21) ;  /* 0xfffffffc00ec8947 */ /* 0x004fea000383ffff */
[----:B------:R-:W-:Y:S05]  /*103d0*/  BRA `(.L_x_20) ;  /* 0xffffff1c003c7947 */ /* 0x000fea000383ffff */
.L_x_27:
[----:B-----5:R1:W-:Y:S02]  /*103e0*/  STL [R1+0x9c], R0 ;  /* 0x00009c0001007387 */ /* 0x0203e40000100800 */
[----:B-1----:R-:W-:-:S04]  /*103f0*/  IMAD.U32 R0, RZ, RZ, UR9 ;  /* 0x00000009ff007e24 */ /* 0x002fc8000f8e00ff */
[----:B------:R1:W3:Y:S03]  /*10400*/  SYNCS.PHASECHK.TRANS64.TRYWAIT P0, [R0+URZ], R229 ;  /* 0x000000e5000075a7 */ /* 0x0002e6000800017f */
[----:B---3--:R-:W-:Y:S05]  /*10410*/  @!P0 NANOSLEEP.SYNCS 0x989680 ;  /* 0x009896800000895d */ /* 0x008fea0003900000 */
[----:B------:R1:W3:Y:S02]  /*10420*/  @!P0 SYNCS.PHASECHK.TRANS64 P0, [R0+URZ], R229 ;  /* 0x000000e5000085a7 */ /* 0x0002e4000800007f */
[----:B-1----:R1:W5:Y:S02]  /*10430*/  LDL.LU R0, [R1+0x9c] ;  /* 0x00009c0001007983 */ /* 0x0023640000300800 */
[----:B-1-3--:R-:W-:Y:S05]  /*10440*/  @!P0 BRA `(.L_x_27) ;  /* 0xfffffffc00e48947 */ /* 0x00afea000383ffff */
[----:B------:R-:W-:Y:S05]  /*10450*/  BRA `(.L_x_26) ;  /* 0xffffff2c00a47947 */ /* 0x000fea000383ffff */
.L_x_35:
[----:B---3--:R-:W-:-:S04]  /*10460*/  IMAD.U32 R25, RZ, RZ, UR17 ;  /* 0x00000011ff197e24 */ /* 0x008fc8000f8e00ff */
[----:B------:R3:W4:Y:S03]  /*10470*/  SYNCS.PHASECHK.TRANS64.TRYWAIT P0, [R25+URZ+0x8], R24 ;  /* 0x00000818190075a7 */ /* 0x000726000800017f */
[----:B----4-:R-:W-:Y:S05]  /*10480*/  @!P0 NANOSLEEP.SYNCS 0x989680 ;  /* 0x009896800000895d */ /* 0x010fea0003900000 */
[----:B------:R-:W4:Y:S02]  /*10490*/  @!P0 SYNCS.PHASECHK.TRANS64 P0, [R25+URZ+0x8], R24 ;  /* 0x00000818190085a7 */ /* 0x000f24000800007f */
[----:B----4-:R-:W-:Y:S05]  /*104a0*/  @!P0 BRA `(.L_x_35) ;  /* 0xfffffffc00ec8947 */ /* 0x010fea000383ffff */
[----:B------:R-:W-:Y:S05]  /*104b0*/  BRA `(.L_x_328) ;  /* 0xffffff50007c7947 */ /* 0x000fea000383ffff */
.L_x_300:
[----:B------:R-:W-:Y:S01]  /*104c0*/  BSSY B1, `(.L_x_329) ;  /* 0x0000006000017945 */ /* 0x000fe20003800000 */
[----:B------:R-:W-:-:S07]  /*104d0*/  IMAD.MOV.U32 R2, RZ, RZ, -0x1 ;  /* 0xffffffffff027424 */ /* 0x000fce00078e00ff */
[----:B------:R-:W-:Y:S05]  /*104e0*/  WARPSYNC.COLLECTIVE R2, `(.L_x_330) ;  /* 0x00000000020c7348 */ /* 0x000fea0003c00000 */
[----:B------:R-:W-:Y:S02]  /*104f0*/  ELECT P1, UR62, PT ;  /* 0x00000000003e782f */ /* 0x000fe40003820000 */
[----:B------:R-:W-:Y:S01]  /*10500*/  MOV R2, UR62 ;  /* 0x0000003e00027c02 */ /* 0x000fe20008000f00 */
[----:B------:R-:W-:Y:S10]  /*10510*/  ENDCOLLECTIVE ;  /* 0x000000000000791b */ /* 0x000ff40003800000 */
.L_x_330:
[----:B------:R-:W-:Y:S05]  /*10520*/  BSYNC B1 ;  /* 0x0000000000017941 */ /* 0x000fea0003800000 */
.L_x_329:
[----:B------:R-:W-:Y:S05]  /*10530*/  BRA `(.L_x_331) ;  /* 0xffffffe800cc7947 */ /* 0x000fea000383ffff */
.L_x_303:
[----:B-1----:R1:W2:Y:S02]  /*10540*/  SYNCS.PHASECHK.TRANS64.TRYWAIT P1, [R11+URZ+0x58], R4 ;  /* 0x000058040b0075a7 */ /* 0x0022a4000802017f */
[----:B--2---:R-:W-:Y:S05]  /*10550*/  @!P1 NANOSLEEP.SYNCS 0x989680 ;  /* 0x009896800000995d */ /* 0x004fea0003900000 */
[----:B------:R-:W2:Y:S02]  /*10560*/  @!P1 SYNCS.PHASECHK.TRANS64 P1, [R11+URZ+0x58], R4 ;  /* 0x000058040b0095a7 */ /* 0x000ea4000802007f */
[----:B--2---:R-:W-:Y:S05]  /*10570*/  @!P1 BRA `(.L_x_303) ;  /* 0xfffffffc00f09947 */ /* 0x004fea000383ffff */
[----:B------:R-:W-:Y:S05]  /*10580*/  BRA `(.L_x_332) ;  /* 0xffffffec00087947 */ /* 0x000fea000383ffff */
.L_x_312:
[----:B------:R-:W-:Y:S01]  /*10590*/  BSSY B0, `(.L_x_333) ;  /* 0x0000006000007945 */ /* 0x000fe20003800000 */
[----:B------:R-:W-:-:S07]  /*105a0*/  IMAD.MOV.U32 R2, RZ, RZ, -0x1 ;  /* 0xffffffffff027424 */ /* 0x000fce00078e00ff */
[----:B01----:R-:W-:Y:S05]  /*105b0*/  WARPSYNC.COLLECTIVE R2, `(.L_x_334) ;  /* 0x00000000020c7348 */ /* 0x003fea0003c00000 */
[----:B------:R-:W-:Y:S02]  /*105c0*/  ELECT P1, UR62, PT ;  /* 0x00000000003e782f */ /* 0x000fe40003820000 */
[----:B------:R-:W-:Y:S01]  /*105d0*/  MOV R2, UR62 ;  /* 0x0000003e00027c02 */ /* 0x000fe20008000f00 */
[----:B01----:R-:W-:Y:S10]  /*105e0*/  ENDCOLLECTIVE ;  /* 0x000000000000791b */ /* 0x003ff40003800000 */
.L_x_334:
[----:B------:R-:W-:Y:S05]  /*105f0*/  BSYNC B0 ;  /* 0x0000000000007941 */ /* 0x000fea0003800000 */
.L_x_333:
[----:B------:R-:W-:Y:S01]  /*10600*/  PLOP3.LUT P0, PT, P1, PT, PT, 0x80, 0x0 ;  /* 0x000000000000781c */ /* 0x000fe20000f0f070 */
[----:B------:R-:W-:-:S12]  /*10610*/  BRA `(.L_x_335) ;  /* 0xfffffff4008c7947 */ /* 0x000fd8000383ffff */
.L_x_316:
[----:B0-----:R0:W1:Y:S02]  /*10620*/  SYNCS.PHASECHK.TRANS64.TRYWAIT P0, [R7+URZ], R2 ;  /* 0x00000002070075a7 */ /* 0x001064000800017f */
[----:B-1----:R-:W-:Y:S05]  /*10630*/  @!P0 NANOSLEEP.SYNCS 0x989680 ;  /* 0x009896800000895d */ /* 0x002fea0003900000 */
[----:B------:R-:W1:Y:S02]  /*10640*/  @!P0 SYNCS.PHASECHK.TRANS64 P0, [R7+URZ], R2 ;  /* 0x00000002070085a7 */ /* 0x000e64000800007f */
[----:B-1----:R-:W-:Y:S05]  /*10650*/  @!P0 BRA `(.L_x_316) ;  /* 0xfffffffc00f08947 */ /* 0x002fea000383ffff */
[----:B------:R-:W-:Y:S05]  /*10660*/  BRA `(.L_x_336) ;  /* 0xfffffff400d07947 */ /* 0x000fea000383ffff */
.L_x_317:
[----:B0-----:R0:W1:Y:S02]  /*10670*/  SYNCS.PHASECHK.TRANS64.TRYWAIT P0, [R9+URZ], R4 ;  /* 0x00000004090075a7 */ /* 0x001064000800017f */
[----:B-1----:R-:W-:Y:S05]  /*10680*/  @!P0 NANOSLEEP.SYNCS 0x989680 ;  /* 0x009896800000895d */ /* 0x002fea0003900000 */
[----:B------:R-:W1:Y:S02]  /*10690*/  @!P0 SYNCS.PHASECHK.TRANS64 P0, [R9+URZ], R4 ;  /* 0x00000004090085a7 */ /* 0x000e64000800007f */
[----:B-1----:R-:W-:Y:S05]  /*106a0*/  @!P0 BRA `(.L_x_317) ;  /* 0xfffffffc00f08947 */ /* 0x002fea000383ffff */
[----:B------:R-:W-:Y:S05]  /*106b0*/  BRA `(.L_x_337) ;  /* 0xfffffff400e07947 */ /* 0x000fea000383ffff */
.L_x_318:
[----:B0-----:R0:W1:Y:S02]  /*106c0*/  SYNCS.PHASECHK.TRANS64.TRYWAIT P0, [R6+URZ], R5 ;  /* 0x00000005060075a7 */ /* 0x001064000800017f */
[----:B-1----:R-:W-:Y:S05]  /*106d0*/  @!P0 NANOSLEEP.SYNCS 0x989680 ;  /* 0x009896800000895d */ /* 0x002fea0003900000 */
[----:B------:R-:W1:Y:S02]  /*106e0*/  @!P0 SYNCS.PHASECHK.TRANS64 P0, [R6+URZ], R5 ;  /* 0x00000005060085a7 */ /* 0x000e64000800007f */
[----:B-1----:R-:W-:Y:S05]  /*106f0*/  @!P0 BRA `(.L_x_318) ;  /* 0xfffffffc00f08947 */ /* 0x002fea000383ffff */
[----:B------:R-:W-:Y:S05]  /*10700*/  BRA `(.L_x_338) ;  /* 0xfffffff400f07947 */ /* 0x000fea000383ffff */
.L_x_319:
[----:B0-----:R0:W1:Y:S02]  /*10710*/  SYNCS.PHASECHK.TRANS64.TRYWAIT P0, [R9+URZ], R4 ;  /* 0x00000004090075a7 */ /* 0x001064000800017f */
[----:B-1----:R-:W-:Y:S05]  /*10720*/  @!P0 NANOSLEEP.SYNCS 0x989680 ;  /* 0x009896800000895d */ /* 0x002fea0003900000 */
[----:B------:R-:W1:Y:S02]  /*10730*/  @!P0 SYNCS.PHASECHK.TRANS64 P0, [R9+URZ], R4 ;  /* 0x00000004090085a7 */ /* 0x000e64000800007f */
[----:B-1----:R-:W-:Y:S05]  /*10740*/  @!P0 BRA `(.L_x_319) ;  /* 0xfffffffc00f08947 */ /* 0x002fea000383ffff */
[----:B------:R-:W-:Y:S05]  /*10750*/  BRA `(.L_x_339) ;  /* 0xfffffff800007947 */ /* 0x000fea000383ffff */
.L_x_320:
[----:B0-----:R0:W1:Y:S02]  /*10760*/  SYNCS.PHASECHK.TRANS64.TRYWAIT P0, [R6+URZ], R5 ;  /* 0x00000005060075a7 */ /* 0x001064000800017f */
[----:B-1----:R-:W-:Y:S05]  /*10770*/  @!P0 NANOSLEEP.SYNCS 0x989680 ;  /* 0x009896800000895d */ /* 0x002fea0003900000 */
[----:B------:R-:W1:Y:S02]  /*10780*/  @!P0 SYNCS.PHASECHK.TRANS64 P0, [R6+URZ], R5 ;  /* 0x00000005060085a7 */ /* 0x000e64000800007f */
[----:B-1----:R-:W-:Y:S05]  /*10790*/  @!P0 BRA `(.L_x_320) ;  /* 0xfffffffc00f08947 */ /* 0x002fea000383ffff */
[----:B------:R-:W-:Y:S05]  /*107a0*/  BRA `(.L_x_340) ;  /* 0xfffffff800107947 */ /* 0x000fea000383ffff */
.L_x_321:
[----:B0-----:R0:W1:Y:S02]  /*107b0*/  SYNCS.PHASECHK.TRANS64.TRYWAIT P0, [R9+URZ], R4 ;  /* 0x00000004090075a7 */ /* 0x001064000800017f */
[----:B-1----:R-:W-:Y:S05]  /*107c0*/  @!P0 NANOSLEEP.SYNCS 0x989680 ;  /* 0x009896800000895d */ /* 0x002fea0003900000 */
[----:B------:R-:W1:Y:S02]  /*107d0*/  @!P0 SYNCS.PHASECHK.TRANS64 P0, [R9+URZ], R4 ;  /* 0x00000004090085a7 */ /* 0x000e64000800007f */
[----:B-1----:R-:W-:Y:S05]  /*107e0*/  @!P0 BRA `(.L_x_321) ;  /* 0xfffffffc00f08947 */ /* 0x002fea000383ffff */
[----:B------:R-:W-:Y:S05]  /*107f0*/  BRA `(.L_x_341) ;  /* 0xfffffff800207947 */ /* 0x000fea000383ffff */
.L_x_322:
[----:B0-----:R0:W1:Y:S02]  /*10800*/  SYNCS.PHASECHK.TRANS64.TRYWAIT P0, [R6+URZ], R5 ;  /* 0x00000005060075a7 */ /* 0x001064000800017f */
[----:B-1----:R-:W-:Y:S05]  /*10810*/  @!P0 NANOSLEEP.SYNCS 0x989680 ;  /* 0x009896800000895d */ /* 0x002fea0003900000 */
[----:B------:R-:W1:Y:S02]  /*10820*/  @!P0 SYNCS.PHASECHK.TRANS64 P0, [R6+URZ], R5 ;  /* 0x00000005060085a7 */ /* 0x000e64000800007f */
[----:B-1----:R-:W-:Y:S05]  /*10830*/  @!P0 BRA `(.L_x_322) ;  /* 0xfffffffc00f08947 */ /* 0x002fea000383ffff */
[----:B------:R-:W-:Y:S05]  /*10840*/  BRA `(.L_x_342) ;  /* 0xfffffff800307947 */ /* 0x000fea000383ffff */
.L_x_323:
[----:B0-----:R0:W1:Y:S02]  /*10850*/  SYNCS.PHASECHK.TRANS64.TRYWAIT P0, [R9+URZ], R4 ;  /* 0x00000004090075a7 */ /* 0x001064000800017f */
[----:B-1----:R-:W-:Y:S05]  /*10860*/  @!P0 NANOSLEEP.SYNCS 0x989680 ;  /* 0x009896800000895d */ /* 0x002fea0003900000 */
[----:B------:R-:W1:Y:S02]  /*10870*/  @!P0 SYNCS.PHASECHK.TRANS64 P0, [R9+URZ], R4 ;  /* 0x00000004090085a7 */ /* 0x000e64000800007f */
[----:B-1----:R-:W-:Y:S05]  /*10880*/  @!P0 BRA `(.L_x_323) ;  /* 0xfffffffc00f08947 */ /* 0x002fea000383ffff */
[----:B------:R-:W-:Y:S05]  /*10890*/  BRA `(.L_x_343) ;  /* 0xfffffff800407947 */ /* 0x000fea000383ffff */
.L_x_324:
[----:B0-----:R0:W1:Y:S02]  /*108a0*/  SYNCS.PHASECHK.TRANS64.TRYWAIT P0, [R6+URZ], R5 ;  /* 0x00000005060075a7 */ /* 0x001064000800017f */
[----:B-1----:R-:W-:Y:S05]  /*108b0*/  @!P0 NANOSLEEP.SYNCS 0x989680 ;  /* 0x009896800000895d */ /* 0x002fea0003900000 */
[----:B------:R-:W1:Y:S02]  /*108c0*/  @!P0 SYNCS.PHASECHK.TRANS64 P0, [R6+URZ], R5 ;  /* 0x00000005060085a7 */ /* 0x000e64000800007f */
[----:B-1----:R-:W-:Y:S05]  /*108d0*/  @!P0 BRA `(.L_x_324) ;  /* 0xfffffffc00f08947 */ /* 0x002fea000383ffff */
[----:B------:R-:W-:Y:S05]  /*108e0*/  BRA `(.L_x_344) ;  /* 0xfffffff800507947 */ /* 0x000fea000383ffff */
.L_x_325:
[----:B-1----:R1:W2:Y:S02]  /*108f0*/  SYNCS.PHASECHK.TRANS64.TRYWAIT P0, [R9+URZ], R4 ;  /* 0x00000004090075a7 */ /* 0x0022a4000800017f */
[----:B--2---:R-:W-:Y:S05]  /*10900*/  @!P0 NANOSLEEP.SYNCS 0x989680 ;  /* 0x009896800000895d */ /* 0x004fea0003900000 */
[----:B------:R-:W2:Y:S02]  /*10910*/  @!P0 SYNCS.PHASECHK.TRANS64 P0, [R9+URZ], R4 ;  /* 0x00000004090085a7 */ /* 0x000ea4000800007f */
[----:B--2---:R-:W-:Y:S05]  /*10920*/  @!P0 BRA `(.L_x_325) ;  /* 0xfffffffc00f08947 */ /* 0x004fea000383ffff */
[----:B------:R-:W-:Y:S05]  /*10930*/  BRA `(.L_x_345) ;  /* 0xfffffff800587947 */ /* 0x000fea000383ffff */
.L_x_346:
[----:B------:R-:W-:-:S00]  /*10940*/  BRA `(.L_x_346) ;  /* 0xfffffffc00fc7947 */ /* 0x000fc0000383ffff */
[----:B------:R-:W-:-:S00]  /*10950*/  NOP ;  /* 0x0000000000007918 */ /* 0x000fc00000000000 */
        /* <DEDUP_REMOVED lines=10> */
.L_x_347:


//--------------------- .nv.shared._ZN7cutlass13device_kernelINS_4gemm6kernel13GemmUniversalIN4cute5tupleIJiiiiEEENS1_10collective13CollectiveMmaINS1_37MainloopSm90TmaGmmaWarpSpecializedFP8ILi11ENS5_IJNS4_1CILi1EEESB_SB_EEENS1_32KernelTmaWarpSpecializedPingpongEEENS5_IJNSA_ILi64EEENSA_ILi256EEESF_EEENS_12float_e5m2_tENS5_IJlSB_lEEESI_SJ_NS4_8TiledMMAINS4_8MMA_AtomIJNS4_4SM904GMMA31MMA_64x256x32_F32E5M2E5M2_SS_TNILNSN_7ScaleInE1ELSP_1EEEEEENS4_6LayoutISC_NS5_IJNSA_ILi0EEEST_ST_EEEEENS5_IJNS4_10UnderscoreESW_SW_EEEEENS4_13SM90_TMA_LOADENS4_14ComposedLayoutINS4_7SwizzleILi2ELi4ELi3EEENS4_18smem_ptr_flag_bitsILi8EEENSS_INS5_IJNSA_ILi8EEESF_EEENS5_IJSF_SB_EEEEEEEvNS4_8identityESZ_S19_vS1A_EENS_8epilogue10collective6detail29Sm90TmaWarpSpecializedAdapterINS1D_15DefaultEpilogueISI_SJ_SJ_NS1C_6thread17LinearCombinationISI_Li1EffLNS1H_9ScaleType4KindE0ELNS_15FloatRoundStyleE2ESI_EENS1_15EpilogueDefaultEEEEEvvEEEEvNT_6ParamsE --------------------------
	.section	.nv.shared._ZN7cutlass13device_kernelINS_4gemm6kernel13GemmUniversalIN4cute5tupleIJiiiiEEENS1_10collective13CollectiveMmaINS1_37MainloopSm90TmaGmmaWarpSpecializedFP8ILi11ENS5_IJNS4_1CILi1EEESB_SB_EEENS1_32KernelTmaWarpSpecializedPingpongEEENS5_IJNSA_ILi64EEENSA_ILi256EEESF_EEENS_12float_e5m2_tENS5_IJlSB_lEEESI_SJ_NS4_8TiledMMAINS4_8MMA_AtomIJNS4_4SM904GMMA31MMA_64x256x32_F32E5M2E5M2_SS_TNILNSN_7ScaleInE1ELSP_1EEEEEENS4_6LayoutISC_NS5_IJNSA_ILi0EEEST_ST_EEEEENS5_IJNS4_10UnderscoreESW_SW_EEEEENS4_13SM90_TMA_LOADENS4_14ComposedLayoutINS4_7SwizzleILi2ELi4ELi3EEENS4_18smem_ptr_flag_bitsILi8EEENSS_INS5_IJNSA_ILi8EEESF_EEENS5_IJSF_SB_EEEEEEEvNS4_8identityESZ_S19_vS1A_EENS_8epilogue10collective6detail29Sm90TmaWarpSpecializedAdapterINS1D_15DefaultEpilogueISI_SJ_SJ_NS1C_6thread17LinearCombinationISI_Li1EffLNS1H_9ScaleType4KindE0ELNS_15FloatRoundStyleE2ESI_EENS1_15EpilogueDefaultEEEEEvvEEEEvNT_6ParamsE,"aw",@nobits
	.sectionflags	@""
	.align	16
	.zero		1024


//--------------------- .nv.shared.reserved.0     --------------------------
	.section	.nv.shared.reserved.0,"aw",@nobits
	.weak		__nv_reservedSMEM_offset_0_alias
	.size		__nv_reservedSMEM_offset_0_alias, 0, 0
	.other		__nv_reservedSMEM_offset_0_alias,@"STO_CUDA_RESERVED_SHARED STV_DEFAULT"
__nv_reservedSMEM_offset_0_alias:
	.zero		0


//--------------------- .nv.global                --------------------------
	.section	.nv.global,"aw",@nobits
.nv.global:
	.type		_ZN40_INTERNAL_ab946ca7_4_k_cu_3032ff34_231344cute1_E,@object
	.size		_ZN40_INTERNAL_ab946ca7_4_k_cu_3032ff34_231344cute1_E,(_ZN40_INTERNAL_ab946ca7_4_k_cu_3032ff34_231344cuda3std3__45__cpo6cbeginE - _ZN40_INTERNAL_ab946ca7_4_k_cu_3032ff34_231344cute1_E)
_ZN40_INTERNAL_ab946ca7_4_k_cu_3032ff34_231344cute1_E:
	.zero		1
	.type		_ZN40_INTERNAL_ab946ca7_4_k_cu_3032ff34_231344cuda3std3__45__cpo6cbeginE,@object
	.size		_ZN40_INTERNAL_ab946ca7_4_k_cu_3032ff34_231344cuda3std3__45__cpo6cbeginE,(_ZN40_INTERNAL_ab946ca7_4_k_cu_3032ff34_231344cuda3std3__48in_placeE - _ZN40_INTERNAL_ab946ca7_4_k_cu_3032ff34_231344cuda3std3__45__cpo6cbeginE)
_ZN40_INTERNAL_ab946ca7_4_k_cu_3032ff34_231344cuda3std3__45__cpo6cbeginE:
	.zero		1
	.type		_ZN40_INTERNAL_ab946ca7_4_k_cu_3032ff34_231344cuda3std3__48in_placeE,@object
	.size		_ZN40_INTERNAL_ab946ca7_4_k_cu_3032ff34_231344cuda3std3__48in_placeE,(_ZN40_INTERNAL_ab946ca7_4_k_cu_3032ff34_231344cuda3std6ranges3__45__cpo9iter_moveE - _ZN40_INTERNAL_ab946ca7_4_k_cu_3032ff34_231344cuda3std3__48in_placeE)
_ZN40_INTERNAL_ab946ca7_4_k_cu_3032ff34_231344cuda3std3__48in_placeE:
	.zero		1
	.type		_ZN40_INTERNAL_ab946ca7_4_k_cu_3032ff34_231344cuda3std6ranges3__45__cpo9iter_moveE,@object
	.size		_ZN40_INTERNAL_ab946ca7_4_k_cu_3032ff34_231344cuda3std6ranges3__45__cpo9iter_moveE,(_ZN40_INTERNAL_ab946ca7_4_k_cu_3032ff34_231344cuda3std3__45__cpo5beginE - _ZN40_INTERNAL_ab946ca7_4_k_cu_3032ff34_231344cuda3std6ranges3__45__cpo9iter_moveE)
_ZN40_INTERNAL_ab946ca7_4_k_cu_3032ff34_231344cuda3std6ranges3__45__cpo9iter_moveE:
	.zero		1
	.type		_ZN40_INTERNAL_ab946ca7_4_k_cu_3032ff34_231344cuda3std3__45__cpo5beginE,@object
	.size		_ZN40_INTERNAL_ab946ca7_4_k_cu_3032ff34_231344cuda3std3__45__cpo5beginE,(_ZN40_INTERNAL_ab946ca7_4_k_cu_3032ff34_231344cuda3std3__442_GLOBAL__N__ab946ca7_4_k_cu_3032ff34_231346ignoreE - _ZN40_INTERNAL_ab946ca7_4_k_cu_3032ff34_231344cuda3std3__45__cpo5beginE)
_ZN40_INTERNAL_ab946ca7_4_k_cu_3032ff34_231344cuda3std3__45__cpo5beginE:
	.zero		1
	.type		_ZN40_INTERNAL_ab946ca7_4_k_cu_3032ff34_231344cuda3std3__442_GLOBAL__N__ab946ca7_4_k_cu_3032ff34_231346ignoreE,@object
	.size		_ZN40_INTERNAL_ab946ca7_4_k_cu_3032ff34_231344cuda3std3__442_GLOBAL__N__ab946ca7_4_k_cu_3032ff34_231346ignoreE,(_ZN40_INTERNAL_ab946ca7_4_k_cu_3032ff34_231344cute7productE - _ZN40_INTERNAL_ab946ca7_4_k_cu_3032ff34_231344cuda3std3__442_GLOBAL__N__ab946ca7_4_k_cu_3032ff34_231346ignoreE)
_ZN40_INTERNAL_ab946ca7_4_k_cu_3032ff34_231344cuda3std3__442_GLOBAL__N__ab946ca7_4_k_cu_3032ff34_231346ignoreE:
	.zero		1
	.type		_ZN40_INTERNAL_ab946ca7_4_k_cu_3032ff34_231344cute7productE,@object
	.size		_ZN40_INTERNAL_ab946ca7_4_k_cu_3032ff34_231344cute7productE,(_ZN40_INTERNAL_ab946ca7_4_k_cu_3032ff34_231344cuda3std3__45__cpo3endE - _ZN40_INTERNAL_ab946ca7_4_k_cu_3032ff34_231344cute7productE)
_ZN40_INTERNAL_ab946ca7_4_k_cu_3032ff34_231344cute7productE:
	.zero		1
	.type		_ZN40_INTERNAL_ab946ca7_4_k_cu_3032ff34_231344cuda3std3__45__cpo3endE,@object
	.size		_ZN40_INTERNAL_ab946ca7_4_k_cu_3032ff34_231344cuda3std3__45__cpo3endE,(_ZN40_INTERNAL_ab946ca7_4_k_cu_3032ff34_231344cuda3std3__419piecewise_constructE - _ZN40_INTERNAL_ab946ca7_4_k_cu_3032ff34_231344cuda3std3__45__cpo3endE)
_ZN40_INTERNAL_ab946ca7_4_k_cu_3032ff34_231344cuda3std3__45__cpo3endE:
	.zero		1
	.type		_ZN40_INTERNAL_ab946ca7_4_k_cu_3032ff34_231344cuda3std3__419piecewise_constructE,@object
	.size		_ZN40_INTERNAL_ab946ca7_4_k_cu_3032ff34_231344cuda3std3__419piecewise_constructE,(_ZN40_INTERNAL_ab946ca7_4_k_cu_3032ff34_231344cuda3std3__45__cpo4cendE - _ZN40_INTERNAL_ab946ca7_4_k_cu_3032ff34_231344cuda3std3__419piecewise_constructE)
_ZN40_INTERNAL_ab946ca7_4_k_cu_3032ff34_231344cuda3std3__419piecewise_constructE:
	.zero		1
	.type		_ZN40_INTERNAL_ab946ca7_4_k_cu_3032ff34_231344cuda3std3__45__cpo4cendE,@object
	.size		_ZN40_INTERNAL_ab946ca7_4_k_cu_3032ff34_231344cuda3std3__45__cpo4cendE,(_ZN40_INTERNAL_ab946ca7_4_k_cu_3032ff34_231344cuda3std6ranges3__45__cpo4swapE - _ZN40_INTERNAL_ab946ca7_4_k_cu_3032ff34_231344cuda3std3__45__cpo4cendE)
_ZN40_INTERNAL_ab946ca7_4_k_cu_3032ff34_231344cuda3std3__45__cpo4cendE:
	.zero		1
	.type		_ZN40_INTERNAL_ab946ca7_4_k_cu_3032ff34_231344cuda3std6ranges3__45__cpo4swapE,@object
	.size		_ZN40_INTERNAL_ab946ca7_4_k_cu_3032ff34_231344cuda3std6ranges3__45__cpo4swapE,(.L_7 - _ZN40_INTERNAL_ab946ca7_4_k_cu_3032ff34_231344cuda3std6ranges3__45__cpo4swapE)
_ZN40_INTERNAL_ab946ca7_4_k_cu_3032ff34_231344cuda3std6ranges3__45__cpo4swapE:
	.zero		1
.L_7:


//--------------------- .nv.constant0._ZN7cutlass13device_kernelINS_4gemm6kernel13GemmUniversalIN4cute5tupleIJiiiiEEENS1_10collective13CollectiveMmaINS1_37MainloopSm90TmaGmmaWarpSpecializedFP8ILi11ENS5_IJNS4_1CILi1EEESB_SB_EEENS1_32KernelTmaWarpSpecializedPingpongEEENS5_IJNSA_ILi64EEENSA_ILi256EEESF_EEENS_12float_e5m2_tENS5_IJlSB_lEEESI_SJ_NS4_8TiledMMAINS4_8MMA_AtomIJNS4_4SM904GMMA31MMA_64x256x32_F32E5M2E5M2_SS_TNILNSN_7ScaleInE1ELSP_1EEEEEENS4_6LayoutISC_NS5_IJNSA_ILi0EEEST_ST_EEEEENS5_IJNS4_10UnderscoreESW_SW_EEEEENS4_13SM90_TMA_LOADENS4_14ComposedLayoutINS4_7SwizzleILi2ELi4ELi3EEENS4_18smem_ptr_flag_bitsILi8EEENSS_INS5_IJNSA_ILi8EEESF_EEENS5_IJSF_SB_EEEEEEEvNS4_8identityESZ_S19_vS1A_EENS_8epilogue10collective6detail29Sm90TmaWarpSpecializedAdapterINS1D_15DefaultEpilogueISI_SJ_SJ_NS1C_6thread17LinearCombinationISI_Li1EffLNS1H_9ScaleType4KindE0ELNS_15FloatRoundStyleE2ESI_EENS1_15EpilogueDefaultEEEEEvvEEEEvNT_6ParamsE --------------------------
	.section	.nv.constant0._ZN7cutlass13device_kernelINS_4gemm6kernel13GemmUniversalIN4cute5tupleIJiiiiEEENS1_10collective13CollectiveMmaINS1_37MainloopSm90TmaGmmaWarpSpecializedFP8ILi11ENS5_IJNS4_1CILi1EEESB_SB_EEENS1_32KernelTmaWarpSpecializedPingpongEEENS5_IJNSA_ILi64EEENSA_ILi256EEESF_EEENS_12float_e5m2_tENS5_IJlSB_lEEESI_SJ_NS4_8TiledMMAINS4_8MMA_AtomIJNS4_4SM904GMMA31MMA_64x256x32_F32E5M2E5M2_SS_TNILNSN_7ScaleInE1ELSP_1EEEEEENS4_6LayoutISC_NS5_IJNSA_ILi0EEEST_ST_EEEEENS5_IJNS4_10UnderscoreESW_SW_EEEEENS4_13SM90_TMA_LOADENS4_14ComposedLayoutINS4_7SwizzleILi2ELi4ELi3EEENS4_18smem_ptr_flag_bitsILi8EEENSS_INS5_IJNSA_ILi8EEESF_EEENS5_IJSF_SB_EEEEEEEvNS4_8identityESZ_S19_vS1A_EENS_8epilogue10collective6detail29Sm90TmaWarpSpecializedAdapterINS1D_15DefaultEpilogueISI_SJ_SJ_NS1C_6thread17LinearCombinationISI_Li1EffLNS1H_9ScaleType4KindE0ELNS_15FloatRoundStyleE2ESI_EENS1_15EpilogueDefaultEEEEEvvEEEEvNT_6ParamsE,"a",@progbits
	.sectionflags	@""
	.align	4
.nv.constant0._ZN7cutlass13device_kernelINS_4gemm6kernel13GemmUniversalIN4cute5tupleIJiiiiEEENS1_10collective13CollectiveMmaINS1_37MainloopSm90TmaGmmaWarpSpecializedFP8ILi11ENS5_IJNS4_1CILi1EEESB_SB_EEENS1_32KernelTmaWarpSpecializedPingpongEEENS5_IJNSA_ILi64EEENSA_ILi256EEESF_EEENS_12float_e5m2_tENS5_IJlSB_lEEESI_SJ_NS4_8TiledMMAINS4_8MMA_AtomIJNS4_4SM904GMMA31MMA_64x256x32_F32E5M2E5M2_SS_TNILNSN_7ScaleInE1ELSP_1EEEEEENS4_6LayoutISC_NS5_IJNSA_ILi0EEEST_ST_EEEEENS5_IJNS4_10UnderscoreESW_SW_EEEEENS4_13SM90_TMA_LOADENS4_14ComposedLayoutINS4_7SwizzleILi2ELi4ELi3EEENS4_18smem_ptr_flag_bitsILi8EEENSS_INS5_IJNSA_ILi8EEESF_EEENS5_IJSF_SB_EEEEEEEvNS4_8identityESZ_S19_vS1A_EENS_8epilogue10collective6detail29Sm90TmaWarpSpecializedAdapterINS1D_15DefaultEpilogueISI_SJ_SJ_NS1C_6thread17LinearCombinationISI_Li1EffLNS1H_9ScaleType4KindE0ELNS_15FloatRoundStyleE2ESI_EENS1_15EpilogueDefaultEEEEEvvEEEEvNT_6ParamsE:
	.zero		1664


//--------------------- SYMBOLS --------------------------

	.type		.nv.reservedSmem.offset0,@object
	.size		.nv.reservedSmem.offset0,0x4
